//
// Generated by NVIDIA NVVM Compiler
//
// Compiler Build ID: CL-36424714
// Cuda compilation tools, release 13.0, V13.0.88
// Based on NVVM 20.0.0
//

.version 9.0
.target sm_100
.address_size 64

	// .globl	_Z12applyDropoutPfS_fi
.extern .func  (.param .b32 func_retval0) vprintf
(
	.param .b64 vprintf_param_0,
	.param .b64 vprintf_param_1
)
;
.extern .shared .align 16 .b8 sdata[];
.global .align 1 .b8 $str[26] = {66, 108, 111, 99, 107, 32, 37, 100, 32, 114, 101, 100, 117, 99, 101, 100, 32, 115, 117, 109, 58, 32, 37, 102, 10};
.global .align 1 .b8 $str$1[22] = {66, 108, 111, 99, 107, 32, 37, 100, 32, 105, 110, 112, 117, 116, 32, 100, 97, 116, 97, 58, 32};
.global .align 1 .b8 $str$2[4] = {37, 102, 32};
.global .align 1 .b8 $str$3[2] = {10};
.global .align 1 .b8 $str$4[56] = {84, 104, 114, 101, 97, 100, 32, 37, 100, 44, 32, 66, 105, 97, 115, 32, 98, 101, 102, 111, 114, 101, 32, 117, 112, 100, 97, 116, 101, 58, 32, 37, 102, 44, 32, 87, 101, 105, 103, 104, 116, 32, 71, 114, 97, 100, 105, 101, 110, 116, 58, 32, 37, 102, 10};
.global .align 1 .b8 $str$5[34] = {84, 104, 114, 101, 97, 100, 32, 37, 100, 44, 32, 66, 105, 97, 115, 32, 97, 102, 116, 101, 114, 32, 117, 112, 100, 97, 116, 101, 58, 32, 37, 102, 10};
.global .align 1 .b8 $str$6[56] = {84, 104, 114, 101, 97, 100, 32, 105, 110, 100, 101, 120, 58, 32, 37, 100, 44, 32, 79, 114, 105, 103, 105, 110, 97, 108, 32, 66, 105, 97, 115, 58, 32, 37, 102, 44, 32, 66, 105, 97, 115, 32, 71, 114, 97, 100, 105, 101, 110, 116, 58, 32, 37, 102, 10};
.global .align 1 .b8 $str$7[18] = {85, 112, 100, 97, 116, 101, 100, 32, 66, 105, 97, 115, 58, 32, 37, 102, 10};

.visible .entry _Z12applyDropoutPfS_fi(
	.param .u64 .ptr .align 1 _Z12applyDropoutPfS_fi_param_0,
	.param .u64 .ptr .align 1 _Z12applyDropoutPfS_fi_param_1,
	.param .f32 _Z12applyDropoutPfS_fi_param_2,
	.param .u32 _Z12applyDropoutPfS_fi_param_3
)
{
	.reg .pred 	%p<3>;
	.reg .b32 	%r<6>;
	.reg .b32 	%f<10>;
	.reg .b64 	%rd<8>;

	ld.param.u64 	%rd2, [_Z12applyDropoutPfS_fi_param_0];
	ld.param.u64 	%rd3, [_Z12applyDropoutPfS_fi_param_1];
	ld.param.f32 	%f3, [_Z12applyDropoutPfS_fi_param_2];
	ld.param.u32 	%r2, [_Z12applyDropoutPfS_fi_param_3];
	mov.u32 	%r3, %ctaid.x;
	mov.u32 	%r4, %ntid.x;
	mov.u32 	%r5, %tid.x;
	mad.lo.s32 	%r1, %r3, %r4, %r5;
	setp.ge.s32 	%p1, %r1, %r2;
	@%p1 bra 	$L__BB0_4;
	cvta.to.global.u64 	%rd4, %rd2;
	cvta.to.global.u64 	%rd5, %rd3;
	mul.wide.s32 	%rd6, %r1, 4;
	add.s64 	%rd7, %rd5, %rd6;
	ld.global.f32 	%f5, [%rd7];
	setp.lt.f32 	%p2, %f5, %f3;
	add.s64 	%rd1, %rd4, %rd6;
	mov.f32 	%f9, 0f00000000;
	@%p2 bra 	$L__BB0_3;
	ld.global.f32 	%f6, [%rd1];
	mov.f32 	%f7, 0f3F800000;
	sub.f32 	%f8, %f7, %f3;
	div.rn.f32 	%f9, %f6, %f8;
$L__BB0_3:
	st.global.f32 	[%rd1], %f9;
$L__BB0_4:
	ret;

}
	// .globl	_Z21applyGradientClippingPfif
.visible .entry _Z21applyGradientClippingPfif(
	.param .u64 .ptr .align 1 _Z21applyGradientClippingPfif_param_0,
	.param .u32 _Z21applyGradientClippingPfif_param_1,
	.param .f32 _Z21applyGradientClippingPfif_param_2
)
{
	.reg .pred 	%p<4>;
	.reg .b32 	%r<6>;
	.reg .b32 	%f<4>;
	.reg .b64 	%rd<5>;

	ld.param.u64 	%rd2, [_Z21applyGradientClippingPfif_param_0];
	ld.param.u32 	%r2, [_Z21applyGradientClippingPfif_param_1];
	ld.param.f32 	%f3, [_Z21applyGradientClippingPfif_param_2];
	mov.u32 	%r3, %ctaid.x;
	mov.u32 	%r4, %ntid.x;
	mov.u32 	%r5, %tid.x;
	mad.lo.s32 	%r1, %r3, %r4, %r5;
	setp.ge.s32 	%p1, %r1, %r2;
	@%p1 bra 	$L__BB1_5;
	cvta.to.global.u64 	%rd3, %rd2;
	mul.wide.s32 	%rd4, %r1, 4;
	add.s64 	%rd1, %rd3, %rd4;
	ld.global.f32 	%f1, [%rd1];
	setp.leu.f32 	%p2, %f1, %f3;
	@%p2 bra 	$L__BB1_3;
	st.global.f32 	[%rd1], %f3;
	bra.uni 	$L__BB1_5;
$L__BB1_3:
	neg.f32 	%f2, %f3;
	setp.geu.f32 	%p3, %f1, %f2;
	@%p3 bra 	$L__BB1_5;
	st.global.f32 	[%rd1], %f2;
$L__BB1_5:
	ret;

}
	// .globl	_Z24reduceBiasGradientKernelPfS_ii
.visible .entry _Z24reduceBiasGradientKernelPfS_ii(
	.param .u64 .ptr .align 1 _Z24reduceBiasGradientKernelPfS_ii_param_0,
	.param .u64 .ptr .align 1 _Z24reduceBiasGradientKernelPfS_ii_param_1,
	.param .u32 _Z24reduceBiasGradientKernelPfS_ii_param_2,
	.param .u32 _Z24reduceBiasGradientKernelPfS_ii_param_3
)
{
	.local .align 16 .b8 	__local_depot2[16];
	.reg .b64 	%SP;
	.reg .b64 	%SPL;
	.reg .pred 	%p<15>;
	.reg .b32 	%r<101>;
	.reg .b32 	%f<37>;
	.reg .b64 	%rd<43>;
	.reg .b64 	%fd<31>;

	mov.u64 	%SPL, __local_depot2;
	cvta.local.u64 	%SP, %SPL;
	ld.param.u64 	%rd10, [_Z24reduceBiasGradientKernelPfS_ii_param_0];
	ld.param.u64 	%rd9, [_Z24reduceBiasGradientKernelPfS_ii_param_1];
	ld.param.u32 	%r23, [_Z24reduceBiasGradientKernelPfS_ii_param_2];
	ld.param.u32 	%r24, [_Z24reduceBiasGradientKernelPfS_ii_param_3];
	cvta.to.global.u64 	%rd1, %rd10;
	add.u64 	%rd11, %SP, 0;
	add.u64 	%rd2, %SPL, 0;
	mov.u32 	%r1, %tid.x;
	mov.u32 	%r2, %ctaid.x;
	mov.u32 	%r95, %ntid.x;
	mad.lo.s32 	%r4, %r2, %r95, %r1;
	setp.ge.s32 	%p1, %r4, %r23;
	shl.b32 	%r25, %r1, 2;
	mov.u32 	%r26, sdata;
	add.s32 	%r5, %r26, %r25;
	@%p1 bra 	$L__BB2_2;
	mul.wide.s32 	%rd12, %r4, 4;
	add.s64 	%rd13, %rd1, %rd12;
	ld.global.f32 	%f1, [%rd13];
	st.shared.f32 	[%r5], %f1;
	bra.uni 	$L__BB2_3;
$L__BB2_2:
	mov.b32 	%r27, 0;
	st.shared.u32 	[%r5], %r27;
$L__BB2_3:
	bar.sync 	0;
	setp.lt.u32 	%p2, %r95, 2;
	@%p2 bra 	$L__BB2_7;
$L__BB2_4:
	shr.u32 	%r7, %r95, 1;
	setp.ge.u32 	%p3, %r1, %r7;
	@%p3 bra 	$L__BB2_6;
	shl.b32 	%r28, %r7, 2;
	add.s32 	%r29, %r5, %r28;
	ld.shared.f32 	%f2, [%r29];
	ld.shared.f32 	%f3, [%r5];
	add.f32 	%f4, %f2, %f3;
	st.shared.f32 	[%r5], %f4;
$L__BB2_6:
	bar.sync 	0;
	setp.gt.u32 	%p4, %r95, 3;
	mov.u32 	%r95, %r7;
	@%p4 bra 	$L__BB2_4;
$L__BB2_7:
	setp.ne.s32 	%p5, %r1, 0;
	@%p5 bra 	$L__BB2_22;
	ld.shared.f32 	%f5, [sdata];
	cvt.rn.f32.s32 	%f6, %r24;
	div.rn.f32 	%f7, %f5, %f6;
	cvta.to.global.u64 	%rd14, %rd9;
	mul.wide.u32 	%rd15, %r2, 4;
	add.s64 	%rd16, %rd14, %rd15;
	st.global.f32 	[%rd16], %f7;
	cvt.f64.f32 	%fd1, %f5;
	st.local.u32 	[%rd2], %r2;
	st.local.f64 	[%rd2+8], %fd1;
	mov.u64 	%rd17, $str;
	cvta.global.u64 	%rd18, %rd17;
	{ // callseq 0, 0
	.param .b64 param0;
	st.param.b64 	[param0], %rd18;
	.param .b64 param1;
	st.param.b64 	[param1], %rd11;
	.param .b32 retval0;
	call.uni (retval0), 
	vprintf, 
	(
	param0, 
	param1
	);
	ld.param.b32 	%r30, [retval0];
	} // callseq 0
	st.local.u32 	[%rd2], %r2;
	mov.u64 	%rd20, $str$1;
	cvta.global.u64 	%rd21, %rd20;
	{ // callseq 1, 0
	.param .b64 param0;
	st.param.b64 	[param0], %rd21;
	.param .b64 param1;
	st.param.b64 	[param1], %rd11;
	.param .b32 retval0;
	call.uni (retval0), 
	vprintf, 
	(
	param0, 
	param1
	);
	ld.param.b32 	%r32, [retval0];
	} // callseq 1
	setp.lt.s32 	%p6, %r23, 1;
	@%p6 bra 	$L__BB2_21;
	and.b32  	%r8, %r23, 15;
	setp.lt.u32 	%p7, %r23, 16;
	mov.b32 	%r98, 0;
	@%p7 bra 	$L__BB2_12;
	and.b32  	%r98, %r23, 2147483632;
	neg.s32 	%r96, %r98;
	add.s64 	%rd41, %rd1, 32;
	mov.u64 	%rd22, $str$2;
$L__BB2_11:
	.pragma "nounroll";
	ld.global.f32 	%f8, [%rd41+-32];
	cvt.f64.f32 	%fd2, %f8;
	st.local.f64 	[%rd2], %fd2;
	cvta.global.u64 	%rd23, %rd22;
	{ // callseq 2, 0
	.param .b64 param0;
	st.param.b64 	[param0], %rd23;
	.param .b64 param1;
	st.param.b64 	[param1], %rd11;
	.param .b32 retval0;
	call.uni (retval0), 
	vprintf, 
	(
	param0, 
	param1
	);
	ld.param.b32 	%r35, [retval0];
	} // callseq 2
	ld.global.f32 	%f9, [%rd41+-28];
	cvt.f64.f32 	%fd3, %f9;
	st.local.f64 	[%rd2], %fd3;
	{ // callseq 3, 0
	.param .b64 param0;
	st.param.b64 	[param0], %rd23;
	.param .b64 param1;
	st.param.b64 	[param1], %rd11;
	.param .b32 retval0;
	call.uni (retval0), 
	vprintf, 
	(
	param0, 
	param1
	);
	ld.param.b32 	%r37, [retval0];
	} // callseq 3
	ld.global.f32 	%f10, [%rd41+-24];
	cvt.f64.f32 	%fd4, %f10;
	st.local.f64 	[%rd2], %fd4;
	{ // callseq 4, 0
	.param .b64 param0;
	st.param.b64 	[param0], %rd23;
	.param .b64 param1;
	st.param.b64 	[param1], %rd11;
	.param .b32 retval0;
	call.uni (retval0), 
	vprintf, 
	(
	param0, 
	param1
	);
	ld.param.b32 	%r39, [retval0];
	} // callseq 4
	ld.global.f32 	%f11, [%rd41+-20];
	cvt.f64.f32 	%fd5, %f11;
	st.local.f64 	[%rd2], %fd5;
	{ // callseq 5, 0
	.param .b64 param0;
	st.param.b64 	[param0], %rd23;
	.param .b64 param1;
	st.param.b64 	[param1], %rd11;
	.param .b32 retval0;
	call.uni (retval0), 
	vprintf, 
	(
	param0, 
	param1
	);
	ld.param.b32 	%r41, [retval0];
	} // callseq 5
	ld.global.f32 	%f12, [%rd41+-16];
	cvt.f64.f32 	%fd6, %f12;
	st.local.f64 	[%rd2], %fd6;
	{ // callseq 6, 0
	.param .b64 param0;
	st.param.b64 	[param0], %rd23;
	.param .b64 param1;
	st.param.b64 	[param1], %rd11;
	.param .b32 retval0;
	call.uni (retval0), 
	vprintf, 
	(
	param0, 
	param1
	);
	ld.param.b32 	%r43, [retval0];
	} // callseq 6
	ld.global.f32 	%f13, [%rd41+-12];
	cvt.f64.f32 	%fd7, %f13;
	st.local.f64 	[%rd2], %fd7;
	{ // callseq 7, 0
	.param .b64 param0;
	st.param.b64 	[param0], %rd23;
	.param .b64 param1;
	st.param.b64 	[param1], %rd11;
	.param .b32 retval0;
	call.uni (retval0), 
	vprintf, 
	(
	param0, 
	param1
	);
	ld.param.b32 	%r45, [retval0];
	} // callseq 7
	ld.global.f32 	%f14, [%rd41+-8];
	cvt.f64.f32 	%fd8, %f14;
	st.local.f64 	[%rd2], %fd8;
	{ // callseq 8, 0
	.param .b64 param0;
	st.param.b64 	[param0], %rd23;
	.param .b64 param1;
	st.param.b64 	[param1], %rd11;
	.param .b32 retval0;
	call.uni (retval0), 
	vprintf, 
	(
	param0, 
	param1
	);
	ld.param.b32 	%r47, [retval0];
	} // callseq 8
	ld.global.f32 	%f15, [%rd41+-4];
	cvt.f64.f32 	%fd9, %f15;
	st.local.f64 	[%rd2], %fd9;
	{ // callseq 9, 0
	.param .b64 param0;
	st.param.b64 	[param0], %rd23;
	.param .b64 param1;
	st.param.b64 	[param1], %rd11;
	.param .b32 retval0;
	call.uni (retval0), 
	vprintf, 
	(
	param0, 
	param1
	);
	ld.param.b32 	%r49, [retval0];
	} // callseq 9
	ld.global.f32 	%f16, [%rd41];
	cvt.f64.f32 	%fd10, %f16;
	st.local.f64 	[%rd2], %fd10;
	{ // callseq 10, 0
	.param .b64 param0;
	st.param.b64 	[param0], %rd23;
	.param .b64 param1;
	st.param.b64 	[param1], %rd11;
	.param .b32 retval0;
	call.uni (retval0), 
	vprintf, 
	(
	param0, 
	param1
	);
	ld.param.b32 	%r51, [retval0];
	} // callseq 10
	ld.global.f32 	%f17, [%rd41+4];
	cvt.f64.f32 	%fd11, %f17;
	st.local.f64 	[%rd2], %fd11;
	{ // callseq 11, 0
	.param .b64 param0;
	st.param.b64 	[param0], %rd23;
	.param .b64 param1;
	st.param.b64 	[param1], %rd11;
	.param .b32 retval0;
	call.uni (retval0), 
	vprintf, 
	(
	param0, 
	param1
	);
	ld.param.b32 	%r53, [retval0];
	} // callseq 11
	ld.global.f32 	%f18, [%rd41+8];
	cvt.f64.f32 	%fd12, %f18;
	st.local.f64 	[%rd2], %fd12;
	{ // callseq 12, 0
	.param .b64 param0;
	st.param.b64 	[param0], %rd23;
	.param .b64 param1;
	st.param.b64 	[param1], %rd11;
	.param .b32 retval0;
	call.uni (retval0), 
	vprintf, 
	(
	param0, 
	param1
	);
	ld.param.b32 	%r55, [retval0];
	} // callseq 12
	ld.global.f32 	%f19, [%rd41+12];
	cvt.f64.f32 	%fd13, %f19;
	st.local.f64 	[%rd2], %fd13;
	{ // callseq 13, 0
	.param .b64 param0;
	st.param.b64 	[param0], %rd23;
	.param .b64 param1;
	st.param.b64 	[param1], %rd11;
	.param .b32 retval0;
	call.uni (retval0), 
	vprintf, 
	(
	param0, 
	param1
	);
	ld.param.b32 	%r57, [retval0];
	} // callseq 13
	ld.global.f32 	%f20, [%rd41+16];
	cvt.f64.f32 	%fd14, %f20;
	st.local.f64 	[%rd2], %fd14;
	{ // callseq 14, 0
	.param .b64 param0;
	st.param.b64 	[param0], %rd23;
	.param .b64 param1;
	st.param.b64 	[param1], %rd11;
	.param .b32 retval0;
	call.uni (retval0), 
	vprintf, 
	(
	param0, 
	param1
	);
	ld.param.b32 	%r59, [retval0];
	} // callseq 14
	ld.global.f32 	%f21, [%rd41+20];
	cvt.f64.f32 	%fd15, %f21;
	st.local.f64 	[%rd2], %fd15;
	{ // callseq 15, 0
	.param .b64 param0;
	st.param.b64 	[param0], %rd23;
	.param .b64 param1;
	st.param.b64 	[param1], %rd11;
	.param .b32 retval0;
	call.uni (retval0), 
	vprintf, 
	(
	param0, 
	param1
	);
	ld.param.b32 	%r61, [retval0];
	} // callseq 15
	ld.global.f32 	%f22, [%rd41+24];
	cvt.f64.f32 	%fd16, %f22;
	st.local.f64 	[%rd2], %fd16;
	{ // callseq 16, 0
	.param .b64 param0;
	st.param.b64 	[param0], %rd23;
	.param .b64 param1;
	st.param.b64 	[param1], %rd11;
	.param .b32 retval0;
	call.uni (retval0), 
	vprintf, 
	(
	param0, 
	param1
	);
	ld.param.b32 	%r63, [retval0];
	} // callseq 16
	ld.global.f32 	%f23, [%rd41+28];
	cvt.f64.f32 	%fd17, %f23;
	st.local.f64 	[%rd2], %fd17;
	{ // callseq 17, 0
	.param .b64 param0;
	st.param.b64 	[param0], %rd23;
	.param .b64 param1;
	st.param.b64 	[param1], %rd11;
	.param .b32 retval0;
	call.uni (retval0), 
	vprintf, 
	(
	param0, 
	param1
	);
	ld.param.b32 	%r65, [retval0];
	} // callseq 17
	add.s32 	%r96, %r96, 16;
	add.s64 	%rd41, %rd41, 64;
	setp.ne.s32 	%p8, %r96, 0;
	@%p8 bra 	$L__BB2_11;
$L__BB2_12:
	setp.eq.s32 	%p9, %r8, 0;
	@%p9 bra 	$L__BB2_21;
	and.b32  	%r14, %r23, 7;
	setp.lt.u32 	%p10, %r8, 8;
	@%p10 bra 	$L__BB2_15;
	mul.wide.u32 	%rd25, %r98, 4;
	add.s64 	%rd26, %rd1, %rd25;
	ld.global.f32 	%f24, [%rd26];
	cvt.f64.f32 	%fd18, %f24;
	st.local.f64 	[%rd2], %fd18;
	mov.u64 	%rd27, $str$2;
	cvta.global.u64 	%rd28, %rd27;
	add.u64 	%rd29, %SP, 0;
	{ // callseq 18, 0
	.param .b64 param0;
	st.param.b64 	[param0], %rd28;
	.param .b64 param1;
	st.param.b64 	[param1], %rd29;
	.param .b32 retval0;
	call.uni (retval0), 
	vprintf, 
	(
	param0, 
	param1
	);
	ld.param.b32 	%r67, [retval0];
	} // callseq 18
	ld.global.f32 	%f25, [%rd26+4];
	cvt.f64.f32 	%fd19, %f25;
	st.local.f64 	[%rd2], %fd19;
	{ // callseq 19, 0
	.param .b64 param0;
	st.param.b64 	[param0], %rd28;
	.param .b64 param1;
	st.param.b64 	[param1], %rd29;
	.param .b32 retval0;
	call.uni (retval0), 
	vprintf, 
	(
	param0, 
	param1
	);
	ld.param.b32 	%r69, [retval0];
	} // callseq 19
	ld.global.f32 	%f26, [%rd26+8];
	cvt.f64.f32 	%fd20, %f26;
	st.local.f64 	[%rd2], %fd20;
	{ // callseq 20, 0
	.param .b64 param0;
	st.param.b64 	[param0], %rd28;
	.param .b64 param1;
	st.param.b64 	[param1], %rd29;
	.param .b32 retval0;
	call.uni (retval0), 
	vprintf, 
	(
	param0, 
	param1
	);
	ld.param.b32 	%r71, [retval0];
	} // callseq 20
	ld.global.f32 	%f27, [%rd26+12];
	cvt.f64.f32 	%fd21, %f27;
	st.local.f64 	[%rd2], %fd21;
	{ // callseq 21, 0
	.param .b64 param0;
	st.param.b64 	[param0], %rd28;
	.param .b64 param1;
	st.param.b64 	[param1], %rd29;
	.param .b32 retval0;
	call.uni (retval0), 
	vprintf, 
	(
	param0, 
	param1
	);
	ld.param.b32 	%r73, [retval0];
	} // callseq 21
	ld.global.f32 	%f28, [%rd26+16];
	cvt.f64.f32 	%fd22, %f28;
	st.local.f64 	[%rd2], %fd22;
	{ // callseq 22, 0
	.param .b64 param0;
	st.param.b64 	[param0], %rd28;
	.param .b64 param1;
	st.param.b64 	[param1], %rd29;
	.param .b32 retval0;
	call.uni (retval0), 
	vprintf, 
	(
	param0, 
	param1
	);
	ld.param.b32 	%r75, [retval0];
	} // callseq 22
	ld.global.f32 	%f29, [%rd26+20];
	cvt.f64.f32 	%fd23, %f29;
	st.local.f64 	[%rd2], %fd23;
	{ // callseq 23, 0
	.param .b64 param0;
	st.param.b64 	[param0], %rd28;
	.param .b64 param1;
	st.param.b64 	[param1], %rd29;
	.param .b32 retval0;
	call.uni (retval0), 
	vprintf, 
	(
	param0, 
	param1
	);
	ld.param.b32 	%r77, [retval0];
	} // callseq 23
	ld.global.f32 	%f30, [%rd26+24];
	cvt.f64.f32 	%fd24, %f30;
	st.local.f64 	[%rd2], %fd24;
	{ // callseq 24, 0
	.param .b64 param0;
	st.param.b64 	[param0], %rd28;
	.param .b64 param1;
	st.param.b64 	[param1], %rd29;
	.param .b32 retval0;
	call.uni (retval0), 
	vprintf, 
	(
	param0, 
	param1
	);
	ld.param.b32 	%r79, [retval0];
	} // callseq 24
	ld.global.f32 	%f31, [%rd26+28];
	cvt.f64.f32 	%fd25, %f31;
	st.local.f64 	[%rd2], %fd25;
	{ // callseq 25, 0
	.param .b64 param0;
	st.param.b64 	[param0], %rd28;
	.param .b64 param1;
	st.param.b64 	[param1], %rd29;
	.param .b32 retval0;
	call.uni (retval0), 
	vprintf, 
	(
	param0, 
	param1
	);
	ld.param.b32 	%r81, [retval0];
	} // callseq 25
	add.s32 	%r98, %r98, 8;
$L__BB2_15:
	setp.eq.s32 	%p11, %r14, 0;
	@%p11 bra 	$L__BB2_21;
	and.b32  	%r17, %r23, 3;
	setp.lt.u32 	%p12, %r14, 4;
	@%p12 bra 	$L__BB2_18;
	mul.wide.u32 	%rd30, %r98, 4;
	add.s64 	%rd31, %rd1, %rd30;
	ld.global.f32 	%f32, [%rd31];
	cvt.f64.f32 	%fd26, %f32;
	st.local.f64 	[%rd2], %fd26;
	mov.u64 	%rd32, $str$2;
	cvta.global.u64 	%rd33, %rd32;
	add.u64 	%rd34, %SP, 0;
	{ // callseq 26, 0
	.param .b64 param0;
	st.param.b64 	[param0], %rd33;
	.param .b64 param1;
	st.param.b64 	[param1], %rd34;
	.param .b32 retval0;
	call.uni (retval0), 
	vprintf, 
	(
	param0, 
	param1
	);
	ld.param.b32 	%r83, [retval0];
	} // callseq 26
	ld.global.f32 	%f33, [%rd31+4];
	cvt.f64.f32 	%fd27, %f33;
	st.local.f64 	[%rd2], %fd27;
	{ // callseq 27, 0
	.param .b64 param0;
	st.param.b64 	[param0], %rd33;
	.param .b64 param1;
	st.param.b64 	[param1], %rd34;
	.param .b32 retval0;
	call.uni (retval0), 
	vprintf, 
	(
	param0, 
	param1
	);
	ld.param.b32 	%r85, [retval0];
	} // callseq 27
	ld.global.f32 	%f34, [%rd31+8];
	cvt.f64.f32 	%fd28, %f34;
	st.local.f64 	[%rd2], %fd28;
	{ // callseq 28, 0
	.param .b64 param0;
	st.param.b64 	[param0], %rd33;
	.param .b64 param1;
	st.param.b64 	[param1], %rd34;
	.param .b32 retval0;
	call.uni (retval0), 
	vprintf, 
	(
	param0, 
	param1
	);
	ld.param.b32 	%r87, [retval0];
	} // callseq 28
	ld.global.f32 	%f35, [%rd31+12];
	cvt.f64.f32 	%fd29, %f35;
	st.local.f64 	[%rd2], %fd29;
	{ // callseq 29, 0
	.param .b64 param0;
	st.param.b64 	[param0], %rd33;
	.param .b64 param1;
	st.param.b64 	[param1], %rd34;
	.param .b32 retval0;
	call.uni (retval0), 
	vprintf, 
	(
	param0, 
	param1
	);
	ld.param.b32 	%r89, [retval0];
	} // callseq 29
	add.s32 	%r98, %r98, 4;
$L__BB2_18:
	setp.eq.s32 	%p13, %r17, 0;
	@%p13 bra 	$L__BB2_21;
	mul.wide.u32 	%rd35, %r98, 4;
	add.s64 	%rd42, %rd1, %rd35;
	neg.s32 	%r100, %r17;
	mov.u64 	%rd36, $str$2;
	add.u64 	%rd38, %SP, 0;
$L__BB2_20:
	.pragma "nounroll";
	ld.global.f32 	%f36, [%rd42];
	cvt.f64.f32 	%fd30, %f36;
	st.local.f64 	[%rd2], %fd30;
	cvta.global.u64 	%rd37, %rd36;
	{ // callseq 30, 0
	.param .b64 param0;
	st.param.b64 	[param0], %rd37;
	.param .b64 param1;
	st.param.b64 	[param1], %rd38;
	.param .b32 retval0;
	call.uni (retval0), 
	vprintf, 
	(
	param0, 
	param1
	);
	ld.param.b32 	%r91, [retval0];
	} // callseq 30
	add.s64 	%rd42, %rd42, 4;
	add.s32 	%r100, %r100, 1;
	setp.ne.s32 	%p14, %r100, 0;
	@%p14 bra 	$L__BB2_20;
$L__BB2_21:
	mov.u64 	%rd39, $str$3;
	cvta.global.u64 	%rd40, %rd39;
	{ // callseq 31, 0
	.param .b64 param0;
	st.param.b64 	[param0], %rd40;
	.param .b64 param1;
	st.param.b64 	[param1], 0;
	.param .b32 retval0;
	call.uni (retval0), 
	vprintf, 
	(
	param0, 
	param1
	);
	ld.param.b32 	%r93, [retval0];
	} // callseq 31
$L__BB2_22:
	ret;

}
	// .globl	_Z19applyReluDerivativePfi
.visible .entry _Z19applyReluDerivativePfi(
	.param .u64 .ptr .align 1 _Z19applyReluDerivativePfi_param_0,
	.param .u32 _Z19applyReluDerivativePfi_param_1
)
{
	.reg .pred 	%p<3>;
	.reg .b32 	%r<8>;
	.reg .b32 	%f<2>;
	.reg .b64 	%rd<5>;

	ld.param.u64 	%rd2, [_Z19applyReluDerivativePfi_param_0];
	ld.param.u32 	%r2, [_Z19applyReluDerivativePfi_param_1];
	mov.u32 	%r3, %tid.x;
	mov.u32 	%r4, %ctaid.x;
	mov.u32 	%r5, %ntid.x;
	mad.lo.s32 	%r1, %r4, %r5, %r3;
	setp.ge.s32 	%p1, %r1, %r2;
	@%p1 bra 	$L__BB3_4;
	cvta.to.global.u64 	%rd3, %rd2;
	mul.wide.s32 	%rd4, %r1, 4;
	add.s64 	%rd1, %rd3, %rd4;
	ld.global.f32 	%f1, [%rd1];
	setp.leu.f32 	%p2, %f1, 0f00000000;
	@%p2 bra 	$L__BB3_3;
	mov.b32 	%r7, 1065353216;
	st.global.u32 	[%rd1], %r7;
	bra.uni 	$L__BB3_4;
$L__BB3_3:
	mov.b32 	%r6, 0;
	st.global.u32 	[%rd1], %r6;
$L__BB3_4:
	ret;

}
	// .globl	_Z20applyReluDerivative2PfPKfi
.visible .entry _Z20applyReluDerivative2PfPKfi(
	.param .u64 .ptr .align 1 _Z20applyReluDerivative2PfPKfi_param_0,
	.param .u64 .ptr .align 1 _Z20applyReluDerivative2PfPKfi_param_1,
	.param .u32 _Z20applyReluDerivative2PfPKfi_param_2
)
{
	.reg .pred 	%p<3>;
	.reg .b32 	%r<6>;
	.reg .b32 	%f<5>;
	.reg .b64 	%rd<8>;

	ld.param.u64 	%rd1, [_Z20applyReluDerivative2PfPKfi_param_0];
	ld.param.u64 	%rd2, [_Z20applyReluDerivative2PfPKfi_param_1];
	ld.param.u32 	%r2, [_Z20applyReluDerivative2PfPKfi_param_2];
	mov.u32 	%r3, %ctaid.x;
	mov.u32 	%r4, %ntid.x;
	mov.u32 	%r5, %tid.x;
	mad.lo.s32 	%r1, %r3, %r4, %r5;
	setp.ge.s32 	%p1, %r1, %r2;
	@%p1 bra 	$L__BB4_2;
	cvta.to.global.u64 	%rd3, %rd2;
	cvta.to.global.u64 	%rd4, %rd1;
	mul.wide.s32 	%rd5, %r1, 4;
	add.s64 	%rd6, %rd3, %rd5;
	ld.global.f32 	%f1, [%rd6];
	setp.gt.f32 	%p2, %f1, 0f00000000;
	selp.f32 	%f2, 0f3F800000, 0f00000000, %p2;
	add.s64 	%rd7, %rd4, %rd5;
	ld.global.f32 	%f3, [%rd7];
	mul.f32 	%f4, %f3, %f2;
	st.global.f32 	[%rd7], %f4;
$L__BB4_2:
	ret;

}
	// .globl	_Z15applyActivationPfi
.visible .entry _Z15applyActivationPfi(
	.param .u64 .ptr .align 1 _Z15applyActivationPfi_param_0,
	.param .u32 _Z15applyActivationPfi_param_1
)
{
	.reg .pred 	%p<2>;
	.reg .b32 	%r<6>;
	.reg .b32 	%f<3>;
	.reg .b64 	%rd<5>;

	ld.param.u64 	%rd1, [_Z15applyActivationPfi_param_0];
	ld.param.u32 	%r2, [_Z15applyActivationPfi_param_1];
	mov.u32 	%r3, %ctaid.x;
	mov.u32 	%r4, %ntid.x;
	mov.u32 	%r5, %tid.x;
	mad.lo.s32 	%r1, %r3, %r4, %r5;
	setp.ge.s32 	%p1, %r1, %r2;
	@%p1 bra 	$L__BB5_2;
	cvta.to.global.u64 	%rd2, %rd1;
	mul.wide.s32 	%rd3, %r1, 4;
	add.s64 	%rd4, %rd2, %rd3;
	ld.global.f32 	%f1, [%rd4];
	max.f32 	%f2, %f1, 0f00000000;
	st.global.f32 	[%rd4], %f2;
$L__BB5_2:
	ret;

}
	// .globl	_Z27calculateBiasGradientKernelPfS_iiS_
.visible .entry _Z27calculateBiasGradientKernelPfS_iiS_(
	.param .u64 .ptr .align 1 _Z27calculateBiasGradientKernelPfS_iiS__param_0,
	.param .u64 .ptr .align 1 _Z27calculateBiasGradientKernelPfS_iiS__param_1,
	.param .u32 _Z27calculateBiasGradientKernelPfS_iiS__param_2,
	.param .u32 _Z27calculateBiasGradientKernelPfS_iiS__param_3,
	.param .u64 .ptr .align 1 _Z27calculateBiasGradientKernelPfS_iiS__param_4
)
{
	.reg .pred 	%p<12>;
	.reg .b32 	%r<38>;
	.reg .b32 	%f<85>;
	.reg .b64 	%rd<45>;

	ld.param.u64 	%rd4, [_Z27calculateBiasGradientKernelPfS_iiS__param_0];
	ld.param.u64 	%rd2, [_Z27calculateBiasGradientKernelPfS_iiS__param_1];
	ld.param.u32 	%r23, [_Z27calculateBiasGradientKernelPfS_iiS__param_2];
	ld.param.u32 	%r24, [_Z27calculateBiasGradientKernelPfS_iiS__param_3];
	ld.param.u64 	%rd3, [_Z27calculateBiasGradientKernelPfS_iiS__param_4];
	cvta.to.global.u64 	%rd1, %rd4;
	mov.u32 	%r25, %ctaid.x;
	mov.u32 	%r26, %ntid.x;
	mov.u32 	%r27, %tid.x;
	mad.lo.s32 	%r1, %r25, %r26, %r27;
	setp.ge.s32 	%p1, %r1, %r23;
	@%p1 bra 	$L__BB6_16;
	setp.lt.s32 	%p2, %r24, 1;
	mov.f32 	%f84, 0f00000000;
	@%p2 bra 	$L__BB6_14;
	and.b32  	%r2, %r24, 15;
	setp.lt.u32 	%p3, %r24, 16;
	mov.f32 	%f84, 0f00000000;
	mov.b32 	%r34, 0;
	@%p3 bra 	$L__BB6_5;
	and.b32  	%r34, %r24, 2147483632;
	neg.s32 	%r32, %r34;
	shl.b32 	%r5, %r23, 4;
	mov.f32 	%f84, 0f00000000;
	mul.wide.s32 	%rd7, %r23, 4;
	mov.u32 	%r31, %r1;
$L__BB6_4:
	.pragma "nounroll";
	mul.wide.s32 	%rd5, %r31, 4;
	add.s64 	%rd6, %rd1, %rd5;
	ld.global.f32 	%f18, [%rd6];
	add.f32 	%f19, %f84, %f18;
	add.s64 	%rd8, %rd6, %rd7;
	ld.global.f32 	%f20, [%rd8];
	add.f32 	%f21, %f19, %f20;
	add.s64 	%rd9, %rd8, %rd7;
	ld.global.f32 	%f22, [%rd9];
	add.f32 	%f23, %f21, %f22;
	add.s64 	%rd10, %rd9, %rd7;
	ld.global.f32 	%f24, [%rd10];
	add.f32 	%f25, %f23, %f24;
	add.s64 	%rd11, %rd10, %rd7;
	ld.global.f32 	%f26, [%rd11];
	add.f32 	%f27, %f25, %f26;
	add.s64 	%rd12, %rd11, %rd7;
	ld.global.f32 	%f28, [%rd12];
	add.f32 	%f29, %f27, %f28;
	add.s64 	%rd13, %rd12, %rd7;
	ld.global.f32 	%f30, [%rd13];
	add.f32 	%f31, %f29, %f30;
	add.s64 	%rd14, %rd13, %rd7;
	ld.global.f32 	%f32, [%rd14];
	add.f32 	%f33, %f31, %f32;
	add.s64 	%rd15, %rd14, %rd7;
	ld.global.f32 	%f34, [%rd15];
	add.f32 	%f35, %f33, %f34;
	add.s64 	%rd16, %rd15, %rd7;
	ld.global.f32 	%f36, [%rd16];
	add.f32 	%f37, %f35, %f36;
	add.s64 	%rd17, %rd16, %rd7;
	ld.global.f32 	%f38, [%rd17];
	add.f32 	%f39, %f37, %f38;
	add.s64 	%rd18, %rd17, %rd7;
	ld.global.f32 	%f40, [%rd18];
	add.f32 	%f41, %f39, %f40;
	add.s64 	%rd19, %rd18, %rd7;
	ld.global.f32 	%f42, [%rd19];
	add.f32 	%f43, %f41, %f42;
	add.s64 	%rd20, %rd19, %rd7;
	ld.global.f32 	%f44, [%rd20];
	add.f32 	%f45, %f43, %f44;
	add.s64 	%rd21, %rd20, %rd7;
	ld.global.f32 	%f46, [%rd21];
	add.f32 	%f47, %f45, %f46;
	add.s64 	%rd22, %rd21, %rd7;
	ld.global.f32 	%f48, [%rd22];
	add.f32 	%f84, %f47, %f48;
	add.s32 	%r32, %r32, 16;
	add.s32 	%r31, %r31, %r5;
	setp.ne.s32 	%p4, %r32, 0;
	@%p4 bra 	$L__BB6_4;
$L__BB6_5:
	setp.eq.s32 	%p5, %r2, 0;
	@%p5 bra 	$L__BB6_14;
	and.b32  	%r11, %r24, 7;
	setp.lt.u32 	%p6, %r2, 8;
	@%p6 bra 	$L__BB6_8;
	mad.lo.s32 	%r29, %r34, %r23, %r1;
	mul.wide.s32 	%rd23, %r29, 4;
	add.s64 	%rd24, %rd1, %rd23;
	ld.global.f32 	%f50, [%rd24];
	add.f32 	%f51, %f84, %f50;
	mul.wide.s32 	%rd25, %r23, 4;
	add.s64 	%rd26, %rd24, %rd25;
	ld.global.f32 	%f52, [%rd26];
	add.f32 	%f53, %f51, %f52;
	add.s64 	%rd27, %rd26, %rd25;
	ld.global.f32 	%f54, [%rd27];
	add.f32 	%f55, %f53, %f54;
	add.s64 	%rd28, %rd27, %rd25;
	ld.global.f32 	%f56, [%rd28];
	add.f32 	%f57, %f55, %f56;
	add.s64 	%rd29, %rd28, %rd25;
	ld.global.f32 	%f58, [%rd29];
	add.f32 	%f59, %f57, %f58;
	add.s64 	%rd30, %rd29, %rd25;
	ld.global.f32 	%f60, [%rd30];
	add.f32 	%f61, %f59, %f60;
	add.s64 	%rd31, %rd30, %rd25;
	ld.global.f32 	%f62, [%rd31];
	add.f32 	%f63, %f61, %f62;
	add.s64 	%rd32, %rd31, %rd25;
	ld.global.f32 	%f64, [%rd32];
	add.f32 	%f84, %f63, %f64;
	add.s32 	%r34, %r34, 8;
$L__BB6_8:
	setp.eq.s32 	%p7, %r11, 0;
	@%p7 bra 	$L__BB6_14;
	and.b32  	%r14, %r24, 3;
	setp.lt.u32 	%p8, %r11, 4;
	@%p8 bra 	$L__BB6_11;
	mad.lo.s32 	%r30, %r34, %r23, %r1;
	mul.wide.s32 	%rd33, %r30, 4;
	add.s64 	%rd34, %rd1, %rd33;
	ld.global.f32 	%f66, [%rd34];
	add.f32 	%f67, %f84, %f66;
	mul.wide.s32 	%rd35, %r23, 4;
	add.s64 	%rd36, %rd34, %rd35;
	ld.global.f32 	%f68, [%rd36];
	add.f32 	%f69, %f67, %f68;
	add.s64 	%rd37, %rd36, %rd35;
	ld.global.f32 	%f70, [%rd37];
	add.f32 	%f71, %f69, %f70;
	add.s64 	%rd38, %rd37, %rd35;
	ld.global.f32 	%f72, [%rd38];
	add.f32 	%f84, %f71, %f72;
	add.s32 	%r34, %r34, 4;
$L__BB6_11:
	setp.eq.s32 	%p9, %r14, 0;
	@%p9 bra 	$L__BB6_14;
	mad.lo.s32 	%r37, %r34, %r23, %r1;
	neg.s32 	%r36, %r14;
$L__BB6_13:
	.pragma "nounroll";
	mul.wide.s32 	%rd39, %r37, 4;
	add.s64 	%rd40, %rd1, %rd39;
	ld.global.f32 	%f73, [%rd40];
	add.f32 	%f84, %f84, %f73;
	add.s32 	%r37, %r37, %r23;
	add.s32 	%r36, %r36, 1;
	setp.ne.s32 	%p10, %r36, 0;
	@%p10 bra 	$L__BB6_13;
$L__BB6_14:
	cvt.rn.f32.s32 	%f74, %r24;
	div.rn.f32 	%f75, %f84, %f74;
	cvta.to.global.u64 	%rd41, %rd2;
	mul.wide.s32 	%rd42, %r1, 4;
	add.s64 	%rd43, %rd41, %rd42;
	st.global.f32 	[%rd43], %f75;
	setp.ne.s32 	%p11, %r1, 0;
	@%p11 bra 	$L__BB6_16;
	cvta.to.global.u64 	%rd44, %rd3;
	st.global.f32 	[%rd44], %f84;
$L__BB6_16:
	ret;

}
	// .globl	_Z25updateWeightsBiasesKernelPfS_fi
.visible .entry _Z25updateWeightsBiasesKernelPfS_fi(
	.param .u64 .ptr .align 1 _Z25updateWeightsBiasesKernelPfS_fi_param_0,
	.param .u64 .ptr .align 1 _Z25updateWeightsBiasesKernelPfS_fi_param_1,
	.param .f32 _Z25updateWeightsBiasesKernelPfS_fi_param_2,
	.param .u32 _Z25updateWeightsBiasesKernelPfS_fi_param_3
)
{
	.local .align 8 .b8 	__local_depot7[24];
	.reg .b64 	%SP;
	.reg .b64 	%SPL;
	.reg .pred 	%p<4>;
	.reg .b32 	%r<12>;
	.reg .b32 	%f<9>;
	.reg .b64 	%rd<16>;
	.reg .b64 	%fd<4>;

	mov.u64 	%SPL, __local_depot7;
	cvta.local.u64 	%SP, %SPL;
	ld.param.u64 	%rd4, [_Z25updateWeightsBiasesKernelPfS_fi_param_0];
	ld.param.u64 	%rd5, [_Z25updateWeightsBiasesKernelPfS_fi_param_1];
	ld.param.f32 	%f1, [_Z25updateWeightsBiasesKernelPfS_fi_param_2];
	ld.param.u32 	%r2, [_Z25updateWeightsBiasesKernelPfS_fi_param_3];
	cvta.to.global.u64 	%rd1, %rd4;
	cvta.to.global.u64 	%rd2, %rd5;
	add.u64 	%rd6, %SP, 0;
	add.u64 	%rd3, %SPL, 0;
	mov.u32 	%r3, %ctaid.x;
	mov.u32 	%r4, %ntid.x;
	mov.u32 	%r5, %tid.x;
	mad.lo.s32 	%r1, %r3, %r4, %r5;
	setp.ge.s32 	%p1, %r1, %r2;
	@%p1 bra 	$L__BB7_5;
	setp.ne.s32 	%p2, %r1, 0;
	@%p2 bra 	$L__BB7_3;
	ld.global.f32 	%f2, [%rd2];
	cvt.f64.f32 	%fd1, %f2;
	ld.global.f32 	%f3, [%rd1];
	cvt.f64.f32 	%fd2, %f3;
	mov.b32 	%r6, 0;
	st.local.u32 	[%rd3], %r6;
	st.local.f64 	[%rd3+8], %fd1;
	st.local.f64 	[%rd3+16], %fd2;
	mov.u64 	%rd7, $str$4;
	cvta.global.u64 	%rd8, %rd7;
	{ // callseq 32, 0
	.param .b64 param0;
	st.param.b64 	[param0], %rd8;
	.param .b64 param1;
	st.param.b64 	[param1], %rd6;
	.param .b32 retval0;
	call.uni (retval0), 
	vprintf, 
	(
	param0, 
	param1
	);
	ld.param.b32 	%r7, [retval0];
	} // callseq 32
$L__BB7_3:
	setp.ne.s32 	%p3, %r1, 0;
	mul.wide.s32 	%rd10, %r1, 4;
	add.s64 	%rd11, %rd1, %rd10;
	ld.global.f32 	%f4, [%rd11];
	mul.f32 	%f5, %f1, %f4;
	add.s64 	%rd12, %rd2, %rd10;
	ld.global.f32 	%f6, [%rd12];
	sub.f32 	%f7, %f6, %f5;
	st.global.f32 	[%rd12], %f7;
	@%p3 bra 	$L__BB7_5;
	ld.global.f32 	%f8, [%rd2];
	cvt.f64.f32 	%fd3, %f8;
	mov.b32 	%r9, 0;
	st.local.u32 	[%rd3], %r9;
	st.local.f64 	[%rd3+8], %fd3;
	mov.u64 	%rd13, $str$5;
	cvta.global.u64 	%rd14, %rd13;
	{ // callseq 33, 0
	.param .b64 param0;
	st.param.b64 	[param0], %rd14;
	.param .b64 param1;
	st.param.b64 	[param1], %rd6;
	.param .b32 retval0;
	call.uni (retval0), 
	vprintf, 
	(
	param0, 
	param1
	);
	ld.param.b32 	%r10, [retval0];
	} // callseq 33
$L__BB7_5:
	ret;

}
	// .globl	_Z15transposeKernelPfS_ii
.visible .entry _Z15transposeKernelPfS_ii(
	.param .u64 .ptr .align 1 _Z15transposeKernelPfS_ii_param_0,
	.param .u64 .ptr .align 1 _Z15transposeKernelPfS_ii_param_1,
	.param .u32 _Z15transposeKernelPfS_ii_param_2,
	.param .u32 _Z15transposeKernelPfS_ii_param_3
)
{
	.reg .pred 	%p<4>;
	.reg .b32 	%r<13>;
	.reg .b32 	%f<2>;
	.reg .b64 	%rd<9>;

	ld.param.u64 	%rd1, [_Z15transposeKernelPfS_ii_param_0];
	ld.param.u64 	%rd2, [_Z15transposeKernelPfS_ii_param_1];
	ld.param.u32 	%r3, [_Z15transposeKernelPfS_ii_param_2];
	ld.param.u32 	%r4, [_Z15transposeKernelPfS_ii_param_3];
	mov.u32 	%r5, %ctaid.y;
	mov.u32 	%r6, %ntid.y;
	mov.u32 	%r7, %tid.y;
	mad.lo.s32 	%r1, %r5, %r6, %r7;
	mov.u32 	%r8, %ctaid.x;
	mov.u32 	%r9, %ntid.x;
	mov.u32 	%r10, %tid.x;
	mad.lo.s32 	%r2, %r8, %r9, %r10;
	setp.ge.s32 	%p1, %r1, %r3;
	setp.ge.s32 	%p2, %r2, %r4;
	or.pred  	%p3, %p1, %p2;
	@%p3 bra 	$L__BB8_2;
	cvta.to.global.u64 	%rd3, %rd1;
	cvta.to.global.u64 	%rd4, %rd2;
	mad.lo.s32 	%r11, %r4, %r1, %r2;
	mul.wide.s32 	%rd5, %r11, 4;
	add.s64 	%rd6, %rd3, %rd5;
	ld.global.f32 	%f1, [%rd6];
	mad.lo.s32 	%r12, %r3, %r2, %r1;
	mul.wide.s32 	%rd7, %r12, 4;
	add.s64 	%rd8, %rd4, %rd7;
	st.global.f32 	[%rd8], %f1;
$L__BB8_2:
	ret;

}
	// .globl	_Z14applyBatchReLUPfi
.visible .entry _Z14applyBatchReLUPfi(
	.param .u64 .ptr .align 1 _Z14applyBatchReLUPfi_param_0,
	.param .u32 _Z14applyBatchReLUPfi_param_1
)
{
	.reg .pred 	%p<2>;
	.reg .b32 	%r<6>;
	.reg .b32 	%f<3>;
	.reg .b64 	%rd<5>;

	ld.param.u64 	%rd1, [_Z14applyBatchReLUPfi_param_0];
	ld.param.u32 	%r2, [_Z14applyBatchReLUPfi_param_1];
	mov.u32 	%r3, %ctaid.x;
	mov.u32 	%r4, %ntid.x;
	mov.u32 	%r5, %tid.x;
	mad.lo.s32 	%r1, %r3, %r4, %r5;
	setp.ge.s32 	%p1, %r1, %r2;
	@%p1 bra 	$L__BB9_2;
	cvta.to.global.u64 	%rd2, %rd1;
	mul.wide.s32 	%rd3, %r1, 4;
	add.s64 	%rd4, %rd2, %rd3;
	ld.global.f32 	%f1, [%rd4];
	max.f32 	%f2, %f1, 0f00000000;
	st.global.f32 	[%rd4], %f2;
$L__BB9_2:
	ret;

}
	// .globl	_Z24applyBatchReLUDerivativePfi
.visible .entry _Z24applyBatchReLUDerivativePfi(
	.param .u64 .ptr .align 1 _Z24applyBatchReLUDerivativePfi_param_0,
	.param .u32 _Z24applyBatchReLUDerivativePfi_param_1
)
{


	ret;

}
	// .globl	_Z25applyActivationDerivativePfi
.visible .entry _Z25applyActivationDerivativePfi(
	.param .u64 .ptr .align 1 _Z25applyActivationDerivativePfi_param_0,
	.param .u32 _Z25applyActivationDerivativePfi_param_1
)
{
	.reg .pred 	%p<3>;
	.reg .b32 	%r<6>;
	.reg .b32 	%f<3>;
	.reg .b64 	%rd<5>;

	ld.param.u64 	%rd1, [_Z25applyActivationDerivativePfi_param_0];
	ld.param.u32 	%r2, [_Z25applyActivationDerivativePfi_param_1];
	mov.u32 	%r3, %ctaid.x;
	mov.u32 	%r4, %ntid.x;
	mov.u32 	%r5, %tid.x;
	mad.lo.s32 	%r1, %r3, %r4, %r5;
	setp.ge.s32 	%p1, %r1, %r2;
	@%p1 bra 	$L__BB11_2;
	cvta.to.global.u64 	%rd2, %rd1;
	mul.wide.s32 	%rd3, %r1, 4;
	add.s64 	%rd4, %rd2, %rd3;
	ld.global.f32 	%f1, [%rd4];
	setp.gt.f32 	%p2, %f1, 0f00000000;
	selp.f32 	%f2, 0f3F800000, 0f00000000, %p2;
	st.global.f32 	[%rd4], %f2;
$L__BB11_2:
	ret;

}
	// .globl	_Z18updateBiasesKernelPfS_if
.visible .entry _Z18updateBiasesKernelPfS_if(
	.param .u64 .ptr .align 1 _Z18updateBiasesKernelPfS_if_param_0,
	.param .u64 .ptr .align 1 _Z18updateBiasesKernelPfS_if_param_1,
	.param .u32 _Z18updateBiasesKernelPfS_if_param_2,
	.param .f32 _Z18updateBiasesKernelPfS_if_param_3
)
{
	.local .align 8 .b8 	__local_depot12[24];
	.reg .b64 	%SP;
	.reg .b64 	%SPL;
	.reg .pred 	%p<2>;
	.reg .b32 	%r<10>;
	.reg .b32 	%f<7>;
	.reg .b64 	%rd<14>;
	.reg .b64 	%fd<4>;

	mov.u64 	%SPL, __local_depot12;
	cvta.local.u64 	%SP, %SPL;
	ld.param.u64 	%rd1, [_Z18updateBiasesKernelPfS_if_param_0];
	ld.param.u64 	%rd2, [_Z18updateBiasesKernelPfS_if_param_1];
	ld.param.u32 	%r2, [_Z18updateBiasesKernelPfS_if_param_2];
	ld.param.f32 	%f1, [_Z18updateBiasesKernelPfS_if_param_3];
	mov.u32 	%r3, %tid.x;
	mov.u32 	%r4, %ctaid.x;
	mov.u32 	%r5, %ntid.x;
	mad.lo.s32 	%r1, %r4, %r5, %r3;
	setp.ge.s32 	%p1, %r1, %r2;
	@%p1 bra 	$L__BB12_2;
	add.u64 	%rd3, %SP, 0;
	add.u64 	%rd4, %SPL, 0;
	cvta.to.global.u64 	%rd5, %rd2;
	cvta.to.global.u64 	%rd6, %rd1;
	mul.wide.s32 	%rd7, %r1, 4;
	add.s64 	%rd8, %rd5, %rd7;
	ld.global.f32 	%f2, [%rd8];
	cvt.f64.f32 	%fd1, %f2;
	add.s64 	%rd9, %rd6, %rd7;
	ld.global.f32 	%f3, [%rd9];
	cvt.f64.f32 	%fd2, %f3;
	st.local.u32 	[%rd4], %r1;
	st.local.f64 	[%rd4+8], %fd1;
	st.local.f64 	[%rd4+16], %fd2;
	mov.u64 	%rd10, $str$6;
	cvta.global.u64 	%rd11, %rd10;
	{ // callseq 34, 0
	.param .b64 param0;
	st.param.b64 	[param0], %rd11;
	.param .b64 param1;
	st.param.b64 	[param1], %rd3;
	.param .b32 retval0;
	call.uni (retval0), 
	vprintf, 
	(
	param0, 
	param1
	);
	ld.param.b32 	%r6, [retval0];
	} // callseq 34
	ld.global.f32 	%f4, [%rd9];
	ld.global.f32 	%f5, [%rd8];
	fma.rn.f32 	%f6, %f1, %f4, %f5;
	st.global.f32 	[%rd8], %f6;
	cvt.f64.f32 	%fd3, %f6;
	st.local.f64 	[%rd4], %fd3;
	mov.u64 	%rd12, $str$7;
	cvta.global.u64 	%rd13, %rd12;
	{ // callseq 35, 0
	.param .b64 param0;
	st.param.b64 	[param0], %rd13;
	.param .b64 param1;
	st.param.b64 	[param1], %rd3;
	.param .b32 retval0;
	call.uni (retval0), 
	vprintf, 
	(
	param0, 
	param1
	);
	ld.param.b32 	%r8, [retval0];
	} // callseq 35
$L__BB12_2:
	ret;

}


// ===== COMPILED SASS (sm_100) =====

	.target	sm_100

	.elftype	@"ET_EXEC"


//--------------------- .note.nv.tkinfo           --------------------------
	.section	.note.nv.tkinfo,"",@"SHT_NOTE"
	.sectionflags	@"SHF_NOTE_NV_TKINFO"
	.tkinfo
        /*0018*/ 	.word	0x00000002
        /*0030*/ 	.string	""
        /*0030*/ 	.string	"ptxas"
        /*0030*/ 	.string	"Cuda compilation tools, release 13.0, V13.0.88"
        /*0030*/ 	.string	"Build cuda_13.0.r13.0/compiler.36424714_0"
        /*0030*/ 	.string	"-arch sm_100 -m 64 "



//--------------------- .note.nv.cuinfo           --------------------------
	.section	.note.nv.cuinfo,"",@"SHT_NOTE"
	.sectionflags	@"SHF_NOTE_NV_CUINFO"
        /*0018*/ 	.short	0x0002
        /*001a*/ 	.short	0x0064
        /*001c*/ 	.short	0x0082
	.zero		2


//--------------------- .nv.info                  --------------------------
	.section	.nv.info,"",@"SHT_CUDA_INFO"
	.align	4


	//----- nvinfo : EIATTR_REGCOUNT
	.align		4
        /*0000*/ 	.byte	0x04, 0x2f
        /*0002*/ 	.short	(.L_9 - .L_8)
	.align		4
.L_8:
        /*0004*/ 	.word	index@(_Z12applyDropoutPfS_fi)
        /*0008*/ 	.word	0x00000010


	//----- nvinfo : EIATTR_FRAME_SIZE
	.align		4
.L_9:
        /*000c*/ 	.byte	0x04, 0x11
        /*000e*/ 	.short	(.L_11 - .L_10)
	.align		4
.L_10:
        /*0010*/ 	.word	index@($__internal_2_$__cuda_sm3x_div_rn_noftz_f32_slowpath)
        /*0014*/ 	.word	0x00000000


	//----- nvinfo : EIATTR_FRAME_SIZE
	.align		4
.L_11:
        /*0018*/ 	.byte	0x04, 0x11
        /*001a*/ 	.short	(.L_13 - .L_12)
	.align		4
.L_12:
        /*001c*/ 	.word	index@(_Z12applyDropoutPfS_fi)
        /*0020*/ 	.word	0x00000000


	//----- nvinfo : EIATTR_REGCOUNT
	.align		4
.L_13:
        /*0024*/ 	.byte	0x04, 0x2f
        /*0026*/ 	.short	(.L_15 - .L_14)
	.align		4
.L_14:
        /*0028*/ 	.word	index@(_Z21applyGradientClippingPfif)
        /*002c*/ 	.word	0x00000008


	//----- nvinfo : EIATTR_FRAME_SIZE
	.align		4
.L_15:
        /*0030*/ 	.byte	0x04, 0x11
        /*0032*/ 	.short	(.L_17 - .L_16)
	.align		4
.L_16:
        /*0034*/ 	.word	index@(_Z21applyGradientClippingPfif)
        /*0038*/ 	.word	0x00000000


	//----- nvinfo : EIATTR_REGCOUNT
	.align		4
.L_17:
        /*003c*/ 	.byte	0x04, 0x2f
        /*003e*/ 	.short	(.L_19 - .L_18)
	.align		4
.L_18:
        /*0040*/ 	.word	index@(_Z24reduceBiasGradientKernelPfS_ii)
        /*0044*/ 	.word	0x0000001c


	//----- nvinfo : EIATTR_FRAME_SIZE
	.align		4
.L_19:
        /*0048*/ 	.byte	0x04, 0x11
        /*004a*/ 	.short	(.L_21 - .L_20)
	.align		4
.L_20:
        /*004c*/ 	.word	index@($__internal_1_$__cuda_sm3x_div_rn_noftz_f32_slowpath)
        /*0050*/ 	.word	0x00000010


	//----- nvinfo : EIATTR_FRAME_SIZE
	.align		4
.L_21:
        /*0054*/ 	.byte	0x04, 0x11
        /*0056*/ 	.short	(.L_23 - .L_22)
	.align		4
.L_22:
        /*0058*/ 	.word	index@(_Z24reduceBiasGradientKernelPfS_ii)
        /*005c*/ 	.word	0x00000010


	//----- nvinfo : EIATTR_REGCOUNT
	.align		4
.L_23:
        /*0060*/ 	.byte	0x04, 0x2f
        /*0062*/ 	.short	(.L_25 - .L_24)
	.align		4
.L_24:
        /*0064*/ 	.word	index@(_Z19applyReluDerivativePfi)
        /*0068*/ 	.word	0x00000008


	//----- nvinfo : EIATTR_FRAME_SIZE
	.align		4
.L_25:
        /*006c*/ 	.byte	0x04, 0x11
        /*006e*/ 	.short	(.L_27 - .L_26)
	.align		4
.L_26:
        /*0070*/ 	.word	index@(_Z19applyReluDerivativePfi)
        /*0074*/ 	.word	0x00000000


	//----- nvinfo : EIATTR_REGCOUNT
	.align		4
.L_27:
        /*0078*/ 	.byte	0x04, 0x2f
        /*007a*/ 	.short	(.L_29 - .L_28)
	.align		4
.L_28:
        /*007c*/ 	.word	index@(_Z20applyReluDerivative2PfPKfi)
        /*0080*/ 	.word	0x0000000a


	//----- nvinfo : EIATTR_FRAME_SIZE
	.align		4
.L_29:
        /*0084*/ 	.byte	0x04, 0x11
        /*0086*/ 	.short	(.L_31 - .L_30)
	.align		4
.L_30:
        /*0088*/ 	.word	index@(_Z20applyReluDerivative2PfPKfi)
        /*008c*/ 	.word	0x00000000


	//----- nvinfo : EIATTR_REGCOUNT
	.align		4
.L_31:
        /*0090*/ 	.byte	0x04, 0x2f
        /*0092*/ 	.short	(.L_33 - .L_32)
	.align		4
.L_32:
        /*0094*/ 	.word	index@(_Z15applyActivationPfi)
        /*0098*/ 	.word	0x00000008


	//----- nvinfo : EIATTR_FRAME_SIZE
	.align		4
.L_33:
        /*009c*/ 	.byte	0x04, 0x11
        /*009e*/ 	.short	(.L_35 - .L_34)
	.align		4
.L_34:
        /*00a0*/ 	.word	index@(_Z15applyActivationPfi)
        /*00a4*/ 	.word	0x00000000


	//----- nvinfo : EIATTR_REGCOUNT
	.align		4
.L_35:
        /*00a8*/ 	.byte	0x04, 0x2f
        /*00aa*/ 	.short	(.L_37 - .L_36)
	.align		4
.L_36:
        /*00ac*/ 	.word	index@(_Z27calculateBiasGradientKernelPfS_iiS_)
        /*00b0*/ 	.word	0x00000020


	//----- nvinfo : EIATTR_FRAME_SIZE
	.align		4
.L_37:
        /*00b4*/ 	.byte	0x04, 0x11
        /*00b6*/ 	.short	(.L_39 - .L_38)
	.align		4
.L_38:
        /*00b8*/ 	.word	index@($__internal_0_$__cuda_sm3x_div_rn_noftz_f32_slowpath)
        /*00bc*/ 	.word	0x00000000


	//----- nvinfo : EIATTR_FRAME_SIZE
	.align		4
.L_39:
        /*00c0*/ 	.byte	0x04, 0x11
        /*00c2*/ 	.short	(.L_41 - .L_40)
	.align		4
.L_40:
        /*00c4*/ 	.word	index@(_Z27calculateBiasGradientKernelPfS_iiS_)
        /*00c8*/ 	.word	0x00000000


	//----- nvinfo : EIATTR_REGCOUNT
	.align		4
.L_41:
        /*00cc*/ 	.byte	0x04, 0x2f
        /*00ce*/ 	.short	(.L_43 - .L_42)
	.align		4
.L_42:
        /*00d0*/ 	.word	index@(_Z25updateWeightsBiasesKernelPfS_fi)
        /*00d4*/ 	.word	0x00000018


	//----- nvinfo : EIATTR_FRAME_SIZE
	.align		4
.L_43:
        /*00d8*/ 	.byte	0x04, 0x11
        /*00da*/ 	.short	(.L_45 - .L_44)
	.align		4
.L_44:
        /*00dc*/ 	.word	index@(_Z25updateWeightsBiasesKernelPfS_fi)
        /*00e0*/ 	.word	0x00000018


	//----- nvinfo : EIATTR_REGCOUNT
	.align		4
.L_45:
        /*00e4*/ 	.byte	0x04, 0x2f
        /*00e6*/ 	.short	(.L_47 - .L_46)
	.align		4
.L_46:
        /*00e8*/ 	.word	index@(_Z15transposeKernelPfS_ii)
        /*00ec*/ 	.word	0x0000000a


	//----- nvinfo : EIATTR_FRAME_SIZE
	.align		4
.L_47:
        /*00f0*/ 	.byte	0x04, 0x11
        /*00f2*/ 	.short	(.L_49 - .L_48)
	.align		4
.L_48:
        /*00f4*/ 	.word	index@(_Z15transposeKernelPfS_ii)
        /*00f8*/ 	.word	0x00000000


	//----- nvinfo : EIATTR_REGCOUNT
	.align		4
.L_49:
        /*00fc*/ 	.byte	0x04, 0x2f
        /*00fe*/ 	.short	(.L_51 - .L_50)
	.align		4
.L_50:
        /*0100*/ 	.word	index@(_Z14applyBatchReLUPfi)
        /*0104*/ 	.word	0x00000008


	//----- nvinfo : EIATTR_FRAME_SIZE
	.align		4
.L_51:
        /*0108*/ 	.byte	0x04, 0x11
        /*010a*/ 	.short	(.L_53 - .L_52)
	.align		4
.L_52:
        /*010c*/ 	.word	index@(_Z14applyBatchReLUPfi)
        /*0110*/ 	.word	0x00000000


	//----- nvinfo : EIATTR_REGCOUNT
	.align		4
.L_53:
        /*0114*/ 	.byte	0x04, 0x2f
        /*0116*/ 	.short	(.L_55 - .L_54)
	.align		4
.L_54:
        /*0118*/ 	.word	index@(_Z24applyBatchReLUDerivativePfi)
        /*011c*/ 	.word	0x00000004


	//----- nvinfo : EIATTR_FRAME_SIZE
	.align		4
.L_55:
        /*0120*/ 	.byte	0x04, 0x11
        /*0122*/ 	.short	(.L_57 - .L_56)
	.align		4
.L_56:
        /*0124*/ 	.word	index@(_Z24applyBatchReLUDerivativePfi)
        /*0128*/ 	.word	0x00000000


	//----- nvinfo : EIATTR_REGCOUNT
	.align		4
.L_57:
        /*012c*/ 	.byte	0x04, 0x2f
        /*012e*/ 	.short	(.L_59 - .L_58)
	.align		4
.L_58:
        /*0130*/ 	.word	index@(_Z25applyActivationDerivativePfi)
        /*0134*/ 	.word	0x00000008


	//----- nvinfo : EIATTR_FRAME_SIZE
	.align		4
.L_59:
        /*0138*/ 	.byte	0x04, 0x11
        /*013a*/ 	.short	(.L_61 - .L_60)
	.align		4
.L_60:
        /*013c*/ 	.word	index@(_Z25applyActivationDerivativePfi)
        /*0140*/ 	.word	0x00000000


	//----- nvinfo : EIATTR_REGCOUNT
	.align		4
.L_61:
        /*0144*/ 	.byte	0x04, 0x2f
        /*0146*/ 	.short	(.L_63 - .L_62)
	.align		4
.L_62:
        /*0148*/ 	.word	index@(_Z18updateBiasesKernelPfS_if)
        /*014c*/ 	.word	0x0000001a


	//----- nvinfo : EIATTR_FRAME_SIZE
	.align		4
.L_63:
        /*0150*/ 	.byte	0x04, 0x11
        /*0152*/ 	.short	(.L_65 - .L_64)
	.align		4
.L_64:
        /*0154*/ 	.word	index@(_Z18updateBiasesKernelPfS_if)
        /*0158*/ 	.word	0x00000018


	//----- nvinfo : EIATTR_MIN_STACK_SIZE
	.align		4
.L_65:
        /*015c*/ 	.byte	0x04, 0x12
        /*015e*/ 	.short	(.L_67 - .L_66)
	.align		4
.L_66:
        /*0160*/ 	.word	index@(_Z18updateBiasesKernelPfS_if)
        /*0164*/ 	.word	0x00000018


	//----- nvinfo : EIATTR_MIN_STACK_SIZE
	.align		4
.L_67:
        /*0168*/ 	.byte	0x04, 0x12
        /*016a*/ 	.short	(.L_69 - .L_68)
	.align		4
.L_68:
        /*016c*/ 	.word	index@(_Z25applyActivationDerivativePfi)
        /*0170*/ 	.word	0x00000000


	//----- nvinfo : EIATTR_MIN_STACK_SIZE
	.align		4
.L_69:
        /*0174*/ 	.byte	0x04, 0x12
        /*0176*/ 	.short	(.L_71 - .L_70)
	.align		4
.L_70:
        /*0178*/ 	.word	index@(_Z24applyBatchReLUDerivativePfi)
        /*017c*/ 	.word	0x00000000


	//----- nvinfo : EIATTR_MIN_STACK_SIZE
	.align		4
.L_71:
        /*0180*/ 	.byte	0x04, 0x12
        /*0182*/ 	.short	(.L_73 - .L_72)
	.align		4
.L_72:
        /*0184*/ 	.word	index@(_Z14applyBatchReLUPfi)
        /*0188*/ 	.word	0x00000000


	//----- nvinfo : EIATTR_MIN_STACK_SIZE
	.align		4
.L_73:
        /*018c*/ 	.byte	0x04, 0x12
        /*018e*/ 	.short	(.L_75 - .L_74)
	.align		4
.L_74:
        /*0190*/ 	.word	index@(_Z15transposeKernelPfS_ii)
        /*0194*/ 	.word	0x00000000


	//----- nvinfo : EIATTR_MIN_STACK_SIZE
	.align		4
.L_75:
        /*0198*/ 	.byte	0x04, 0x12
        /*019a*/ 	.short	(.L_77 - .L_76)
	.align		4
.L_76:
        /*019c*/ 	.word	index@(_Z25updateWeightsBiasesKernelPfS_fi)
        /*01a0*/ 	.word	0x00000018


	//----- nvinfo : EIATTR_MIN_STACK_SIZE
	.align		4
.L_77:
        /*01a4*/ 	.byte	0x04, 0x12
        /*01a6*/ 	.short	(.L_79 - .L_78)
	.align		4
.L_78:
        /*01a8*/ 	.word	index@(_Z27calculateBiasGradientKernelPfS_iiS_)
        /*01ac*/ 	.word	0x00000000


	//----- nvinfo : EIATTR_MIN_STACK_SIZE
	.align		4
.L_79:
        /*01b0*/ 	.byte	0x04, 0x12
        /*01b2*/ 	.short	(.L_81 - .L_80)
	.align		4
.L_80:
        /*01b4*/ 	.word	index@(_Z15applyActivationPfi)
        /*01b8*/ 	.word	0x00000000


	//----- nvinfo : EIATTR_MIN_STACK_SIZE
	.align		4
.L_81:
        /*01bc*/ 	.byte	0x04, 0x12
        /*01be*/ 	.short	(.L_83 - .L_82)
	.align		4
.L_82:
        /*01c0*/ 	.word	index@(_Z20applyReluDerivative2PfPKfi)
        /*01c4*/ 	.word	0x00000000


	//----- nvinfo : EIATTR_MIN_STACK_SIZE
	.align		4
.L_83:
        /*01c8*/ 	.byte	0x04, 0x12
        /*01ca*/ 	.short	(.L_85 - .L_84)
	.align		4
.L_84:
        /*01cc*/ 	.word	index@(_Z19applyReluDerivativePfi)
        /*01d0*/ 	.word	0x00000000


	//----- nvinfo : EIATTR_MIN_STACK_SIZE
	.align		4
.L_85:
        /*01d4*/ 	.byte	0x04, 0x12
        /*01d6*/ 	.short	(.L_87 - .L_86)
	.align		4
.L_86:
        /*01d8*/ 	.word	index@(_Z24reduceBiasGradientKernelPfS_ii)
        /*01dc*/ 	.word	0x00000010


	//----- nvinfo : EIATTR_MIN_STACK_SIZE
	.align		4
.L_87:
        /*01e0*/ 	.byte	0x04, 0x12
        /*01e2*/ 	.short	(.L_89 - .L_88)
	.align		4
.L_88:
        /*01e4*/ 	.word	index@(_Z21applyGradientClippingPfif)
        /*01e8*/ 	.word	0x00000000


	//----- nvinfo : EIATTR_MIN_STACK_SIZE
	.align		4
.L_89:
        /*01ec*/ 	.byte	0x04, 0x12
        /*01ee*/ 	.short	(.L_91 - .L_90)
	.align		4
.L_90:
        /*01f0*/ 	.word	index@(_Z12applyDropoutPfS_fi)
        /*01f4*/ 	.word	0x00000000
.L_91:


//--------------------- .nv.compat                --------------------------
	.section	.nv.compat,"",@"SHT_CUDA_COMPAT_INFO"
	.align	4
        /*0000*/ 	.byte	0x02, 0x09, 0x00, 0x00, 0x02, 0x02, 0x01, 0x00, 0x02, 0x05, 0x05, 0x00, 0x03, 0x07, 0x01, 0x01
        /*0010*/ 	.byte	0x02, 0x03, 0x00, 0x00, 0x02, 0x06, 0x01, 0x00, 0x04, 0x0b, 0x08, 0x00, 0x01, 0x00, 0x00, 0x00
        /*0020*/ 	.byte	0x00, 0x00, 0x00, 0x00


//--------------------- .nv.info._Z18updateBiasesKernelPfS_if --------------------------
	.section	.nv.info._Z18updateBiasesKernelPfS_if,"",@"SHT_CUDA_INFO"
	.sectionflags	@""
	.align	4


	//----- nvinfo : EIATTR_CUDA_API_VERSION
	.align		4
        /*0000*/ 	.byte	0x04, 0x37
        /*0002*/ 	.short	(.L_93 - .L_92)
.L_92:
        /*0004*/ 	.word	0x00000082


	//----- nvinfo : EIATTR_KPARAM_INFO
	.align		4
.L_93:
        /*0008*/ 	.byte	0x04, 0x17
        /*000a*/ 	.short	(.L_95 - .L_94)
.L_94:
        /*000c*/ 	.word	0x00000000
        /*0010*/ 	.short	0x0003
        /*0012*/ 	.short	0x0014
        /*0014*/ 	.byte	0x00, 0xf0, 0x11, 0x00


	//----- nvinfo : EIATTR_KPARAM_INFO
	.align		4
.L_95:
        /*0018*/ 	.byte	0x04, 0x17
        /*001a*/ 	.short	(.L_97 - .L_96)
.L_96:
        /*001c*/ 	.word	0x00000000
        /*0020*/ 	.short	0x0002
        /*0022*/ 	.short	0x0010
        /*0024*/ 	.byte	0x00, 0xf0, 0x11, 0x00


	//----- nvinfo : EIATTR_KPARAM_INFO
	.align		4
.L_97:
        /*0028*/ 	.byte	0x04, 0x17
        /*002a*/ 	.short	(.L_99 - .L_98)
.L_98:
        /*002c*/ 	.word	0x00000000
        /*0030*/ 	.short	0x0001
        /*0032*/ 	.short	0x0008
        /*0034*/ 	.byte	0x00, 0xf5, 0x21, 0x00


	//----- nvinfo : EIATTR_KPARAM_INFO
	.align		4
.L_99:
        /*0038*/ 	.byte	0x04, 0x17
        /*003a*/ 	.short	(.L_101 - .L_100)
.L_100:
        /*003c*/ 	.word	0x00000000
        /*0040*/ 	.short	0x0000
        /*0042*/ 	.short	0x0000
        /*0044*/ 	.byte	0x00, 0xf5, 0x21, 0x00


	//----- nvinfo : EIATTR_SPARSE_MMA_MASK
	.align		4
.L_101:
        /*0048*/ 	.byte	0x03, 0x50
        /*004a*/ 	.short	0x0000


	//----- nvinfo : EIATTR_MAXREG_COUNT
	.align		4
        /*004c*/ 	.byte	0x03, 0x1b
        /*004e*/ 	.short	0x00ff


	//----- nvinfo : EIATTR_EXTERNS
	.align		4
        /*0050*/ 	.byte	0x04, 0x0f
        /*0052*/ 	.short	(.L_103 - .L_102)


	//   ....[0]....
	.align		4
.L_102:
        /*0054*/ 	.word	index@(vprintf)


	//----- nvinfo : EIATTR_MERCURY_ISA_VERSION
	.align		4
.L_103:
        /*0058*/ 	.byte	0x03, 0x5f
        /*005a*/ 	.short	0x0101


	//----- nvinfo : EIATTR_VRC_CTA_INIT_COUNT
	.align		4
        /*005c*/ 	.byte	0x02, 0x4a
	.zero		1
	.zero		1


	//----- nvinfo : EIATTR_SYSCALL_OFFSETS
	.align		4
        /*0060*/ 	.byte	0x04, 0x46
        /*0062*/ 	.short	(.L_105 - .L_104)


	//   ....[0]....
.L_104:
        /*0064*/ 	.word	0x00000210


	//   ....[1]....
        /*0068*/ 	.word	0x00000300


	//----- nvinfo : EIATTR_EXIT_INSTR_OFFSETS
	.align		4
.L_105:
        /*006c*/ 	.byte	0x04, 0x1c
        /*006e*/ 	.short	(.L_107 - .L_106)


	//   ....[0]....
.L_106:
        /*0070*/ 	.word	0x000000c0


	//   ....[1]....
        /*0074*/ 	.word	0x00000310


	//----- nvinfo : EIATTR_CRS_STACK_SIZE
	.align		4
.L_107:
        /*0078*/ 	.byte	0x04, 0x1e
        /*007a*/ 	.short	(.L_109 - .L_108)
.L_108:
        /*007c*/ 	.word	0x00000000


	//----- nvinfo : EIATTR_CBANK_PARAM_SIZE
	.align		4
.L_109:
        /*0080*/ 	.byte	0x03, 0x19
        /*0082*/ 	.short	0x0018


	//----- nvinfo : EIATTR_PARAM_CBANK
	.align		4
        /*0084*/ 	.byte	0x04, 0x0a
        /*0086*/ 	.short	(.L_111 - .L_110)
	.align		4
.L_110:
        /*0088*/ 	.word	index@(.nv.constant0._Z18updateBiasesKernelPfS_if)
        /*008c*/ 	.short	0x0380
        /*008e*/ 	.short	0x0018


	//----- nvinfo : EIATTR_SW_WAR
	.align		4
.L_111:
        /*0090*/ 	.byte	0x04, 0x36
        /*0092*/ 	.short	(.L_113 - .L_112)
.L_112:
        /*0094*/ 	.word	0x00000008
.L_113:


//--------------------- .nv.info._Z25applyActivationDerivativePfi --------------------------
	.section	.nv.info._Z25applyActivationDerivativePfi,"",@"SHT_CUDA_INFO"
	.sectionflags	@""
	.align	4


	//----- nvinfo : EIATTR_CUDA_API_VERSION
	.align		4
        /*0000*/ 	.byte	0x04, 0x37
        /*0002*/ 	.short	(.L_115 - .L_114)
.L_114:
        /*0004*/ 	.word	0x00000082


	//----- nvinfo : EIATTR_KPARAM_INFO
	.align		4
.L_115:
        /*0008*/ 	.byte	0x04, 0x17
        /*000a*/ 	.short	(.L_117 - .L_116)
.L_116:
        /*000c*/ 	.word	0x00000000
        /*0010*/ 	.short	0x0001
        /*0012*/ 	.short	0x0008
        /*0014*/ 	.byte	0x00, 0xf0, 0x11, 0x00


	//----- nvinfo : EIATTR_KPARAM_INFO
	.align		4
.L_117:
        /*0018*/ 	.byte	0x04, 0x17
        /*001a*/ 	.short	(.L_119 - .L_118)
.L_118:
        /*001c*/ 	.word	0x00000000
        /*0020*/ 	.short	0x0000
        /*0022*/ 	.short	0x0000
        /*0024*/ 	.byte	0x00, 0xf5, 0x21, 0x00


	//----- nvinfo : EIATTR_SPARSE_MMA_MASK
	.align		4
.L_119:
        /*0028*/ 	.byte	0x03, 0x50
        /*002a*/ 	.short	0x0000


	//----- nvinfo : EIATTR_MAXREG_COUNT
	.align		4
        /*002c*/ 	.byte	0x03, 0x1b
        /*002e*/ 	.short	0x00ff


	//----- nvinfo : EIATTR_MERCURY_ISA_VERSION
	.align		4
        /*0030*/ 	.byte	0x03, 0x5f
        /*0032*/ 	.short	0x0101


	//----- nvinfo : EIATTR_VRC_CTA_INIT_COUNT
	.align		4
        /*0034*/ 	.byte	0x02, 0x4a
	.zero		1
	.zero		1


	//----- nvinfo : EIATTR_EXIT_INSTR_OFFSETS
	.align		4
        /*0038*/ 	.byte	0x04, 0x1c
        /*003a*/ 	.short	(.L_121 - .L_120)


	//   ....[0]....
.L_120:
        /*003c*/ 	.word	0x00000070


	//   ....[1]....
        /*0040*/ 	.word	0x000000e0


	//----- nvinfo : EIATTR_CBANK_PARAM_SIZE
	.align		4
.L_121:
        /*0044*/ 	.byte	0x03, 0x19
        /*0046*/ 	.short	0x000c


	//----- nvinfo : EIATTR_PARAM_CBANK
	.align		4
        /*0048*/ 	.byte	0x04, 0x0a
        /*004a*/ 	.short	(.L_123 - .L_122)
	.align		4
.L_122:
        /*004c*/ 	.word	index@(.nv.constant0._Z25applyActivationDerivativePfi)
        /*0050*/ 	.short	0x0380
        /*0052*/ 	.short	0x000c


	//----- nvinfo : EIATTR_SW_WAR
	.align		4
.L_123:
        /*0054*/ 	.byte	0x04, 0x36
        /*0056*/ 	.short	(.L_125 - .L_124)
.L_124:
        /*0058*/ 	.word	0x00000008
.L_125:


//--------------------- .nv.info._Z24applyBatchReLUDerivativePfi --------------------------
	.section	.nv.info._Z24applyBatchReLUDerivativePfi,"",@"SHT_CUDA_INFO"
	.sectionflags	@""
	.align	4


	//----- nvinfo : EIATTR_CUDA_API_VERSION
	.align		4
        /*0000*/ 	.byte	0x04, 0x37
        /*0002*/ 	.short	(.L_127 - .L_126)
.L_126:
        /*0004*/ 	.word	0x00000082


	//----- nvinfo : EIATTR_KPARAM_INFO
	.align		4
.L_127:
        /*0008*/ 	.byte	0x04, 0x17
        /*000a*/ 	.short	(.L_129 - .L_128)
.L_128:
        /*000c*/ 	.word	0x00000000
        /*0010*/ 	.short	0x0001
        /*0012*/ 	.short	0x0008
        /*0014*/ 	.byte	0x00, 0xf0, 0x11, 0x00


	//----- nvinfo : EIATTR_KPARAM_INFO
	.align		4
.L_129:
        /*0018*/ 	.byte	0x04, 0x17
        /*001a*/ 	.short	(.L_131 - .L_130)
.L_130:
        /*001c*/ 	.word	0x00000000
        /*0020*/ 	.short	0x0000
        /*0022*/ 	.short	0x0000
        /*0024*/ 	.byte	0x00, 0xf5, 0x21, 0x00


	//----- nvinfo : EIATTR_SPARSE_MMA_MASK
	.align		4
.L_131:
        /*0028*/ 	.byte	0x03, 0x50
        /*002a*/ 	.short	0x0000


	//----- nvinfo : EIATTR_MAXREG_COUNT
	.align		4
        /*002c*/ 	.byte	0x03, 0x1b
        /*002e*/ 	.short	0x00ff


	//----- nvinfo : EIATTR_MERCURY_ISA_VERSION
	.align		4
        /*0030*/ 	.byte	0x03, 0x5f
        /*0032*/ 	.short	0x0101


	//----- nvinfo : EIATTR_VRC_CTA_INIT_COUNT
	.align		4
        /*0034*/ 	.byte	0x02, 0x4a
	.zero		1
	.zero		1


	//----- nvinfo : EIATTR_EXIT_INSTR_OFFSETS
	.align		4
        /*0038*/ 	.byte	0x04, 0x1c
        /*003a*/ 	.short	(.L_133 - .L_132)


	//   ....[0]....
.L_132:
        /*003c*/ 	.word	0x00000010


	//----- nvinfo : EIATTR_CBANK_PARAM_SIZE
	.align		4
.L_133:
        /*0040*/ 	.byte	0x03, 0x19
        /*0042*/ 	.short	0x000c


	//----- nvinfo : EIATTR_PARAM_CBANK
	.align		4
        /*0044*/ 	.byte	0x04, 0x0a
        /*0046*/ 	.short	(.L_135 - .L_134)
	.align		4
.L_134:
        /*0048*/ 	.word	index@(.nv.constant0._Z24applyBatchReLUDerivativePfi)
        /*004c*/ 	.short	0x0380
        /*004e*/ 	.short	0x000c


	//----- nvinfo : EIATTR_SW_WAR
	.align		4
.L_135:
        /*0050*/ 	.byte	0x04, 0x36
        /*0052*/ 	.short	(.L_137 - .L_136)
.L_136:
        /*0054*/ 	.word	0x00000008
.L_137:


//--------------------- .nv.info._Z14applyBatchReLUPfi --------------------------
	.section	.nv.info._Z14applyBatchReLUPfi,"",@"SHT_CUDA_INFO"
	.sectionflags	@""
	.align	4


	//----- nvinfo : EIATTR_CUDA_API_VERSION
	.align		4
        /*0000*/ 	.byte	0x04, 0x37
        /*0002*/ 	.short	(.L_139 - .L_138)
.L_138:
        /*0004*/ 	.word	0x00000082


	//----- nvinfo : EIATTR_KPARAM_INFO
	.align		4
.L_139:
        /*0008*/ 	.byte	0x04, 0x17
        /*000a*/ 	.short	(.L_141 - .L_140)
.L_140:
        /*000c*/ 	.word	0x00000000
        /*0010*/ 	.short	0x0001
        /*0012*/ 	.short	0x0008
        /*0014*/ 	.byte	0x00, 0xf0, 0x11, 0x00


	//----- nvinfo : EIATTR_KPARAM_INFO
	.align		4
.L_141:
        /*0018*/ 	.byte	0x04, 0x17
        /*001a*/ 	.short	(.L_143 - .L_142)
.L_142:
        /*001c*/ 	.word	0x00000000
        /*0020*/ 	.short	0x0000
        /*0022*/ 	.short	0x0000
        /*0024*/ 	.byte	0x00, 0xf5, 0x21, 0x00


	//----- nvinfo : EIATTR_SPARSE_MMA_MASK
	.align		4
.L_143:
        /*0028*/ 	.byte	0x03, 0x50
        /*002a*/ 	.short	0x0000


	//----- nvinfo : EIATTR_MAXREG_COUNT
	.align		4
        /*002c*/ 	.byte	0x03, 0x1b
        /*002e*/ 	.short	0x00ff


	//----- nvinfo : EIATTR_MERCURY_ISA_VERSION
	.align		4
        /*0030*/ 	.byte	0x03, 0x5f
        /*0032*/ 	.short	0x0101


	//----- nvinfo : EIATTR_VRC_CTA_INIT_COUNT
	.align		4
        /*0034*/ 	.byte	0x02, 0x4a
	.zero		1
	.zero		1


	//----- nvinfo : EIATTR_EXIT_INSTR_OFFSETS
	.align		4
        /*0038*/ 	.byte	0x04, 0x1c
        /*003a*/ 	.short	(.L_145 - .L_144)


	//   ....[0]....
.L_144:
        /*003c*/ 	.word	0x00000070


	//   ....[1]....
        /*0040*/ 	.word	0x000000e0


	//----- nvinfo : EIATTR_CBANK_PARAM_SIZE
	.align		4
.L_145:
        /*0044*/ 	.byte	0x03, 0x19
        /*0046*/ 	.short	0x000c


	//----- nvinfo : EIATTR_PARAM_CBANK
	.align		4
        /*0048*/ 	.byte	0x04, 0x0a
        /*004a*/ 	.short	(.L_147 - .L_146)
	.align		4
.L_146:
        /*004c*/ 	.word	index@(.nv.constant0._Z14applyBatchReLUPfi)
        /*0050*/ 	.short	0x0380
        /*0052*/ 	.short	0x000c


	//----- nvinfo : EIATTR_SW_WAR
	.align		4
.L_147:
        /*0054*/ 	.byte	0x04, 0x36
        /*0056*/ 	.short	(.L_149 - .L_148)
.L_148:
        /*0058*/ 	.word	0x00000008
.L_149:


//--------------------- .nv.info._Z15transposeKernelPfS_ii --------------------------
	.section	.nv.info._Z15transposeKernelPfS_ii,"",@"SHT_CUDA_INFO"
	.sectionflags	@""
	.align	4


	//----- nvinfo : EIATTR_CUDA_API_VERSION
	.align		4
        /*0000*/ 	.byte	0x04, 0x37
        /*0002*/ 	.short	(.L_151 - .L_150)
.L_150:
        /*0004*/ 	.word	0x00000082


	//----- nvinfo : EIATTR_KPARAM_INFO
	.align		4
.L_151:
        /*0008*/ 	.byte	0x04, 0x17
        /*000a*/ 	.short	(.L_153 - .L_152)
.L_152:
        /*000c*/ 	.word	0x00000000
        /*0010*/ 	.short	0x0003
        /*0012*/ 	.short	0x0014
        /*0014*/ 	.byte	0x00, 0xf0, 0x11, 0x00


	//----- nvinfo : EIATTR_KPARAM_INFO
	.align		4
.L_153:
        /*0018*/ 	.byte	0x04, 0x17
        /*001a*/ 	.short	(.L_155 - .L_154)
.L_154:
        /*001c*/ 	.word	0x00000000
        /*0020*/ 	.short	0x0002
        /*0022*/ 	.short	0x0010
        /*0024*/ 	.byte	0x00, 0xf0, 0x11, 0x00


	//----- nvinfo : EIATTR_KPARAM_INFO
	.align		4
.L_155:
        /*0028*/ 	.byte	0x04, 0x17
        /*002a*/ 	.short	(.L_157 - .L_156)
.L_156:
        /*002c*/ 	.word	0x00000000
        /*0030*/ 	.short	0x0001
        /*0032*/ 	.short	0x0008
        /*0034*/ 	.byte	0x00, 0xf5, 0x21, 0x00


	//----- nvinfo : EIATTR_KPARAM_INFO
	.align		4
.L_157:
        /*0038*/ 	.byte	0x04, 0x17
        /*003a*/ 	.short	(.L_159 - .L_158)
.L_158:
        /*003c*/ 	.word	0x00000000
        /*0040*/ 	.short	0x0000
        /*0042*/ 	.short	0x0000
        /*0044*/ 	.byte	0x00, 0xf5, 0x21, 0x00


	//----- nvinfo : EIATTR_SPARSE_MMA_MASK
	.align		4
.L_159:
        /*0048*/ 	.byte	0x03, 0x50
        /*004a*/ 	.short	0x0000


	//----- nvinfo : EIATTR_MAXREG_COUNT
	.align		4
        /*004c*/ 	.byte	0x03, 0x1b
        /*004e*/ 	.short	0x00ff


	//----- nvinfo : EIATTR_MERCURY_ISA_VERSION
	.align		4
        /*0050*/ 	.byte	0x03, 0x5f
        /*0052*/ 	.short	0x0101


	//----- nvinfo : EIATTR_VRC_CTA_INIT_COUNT
	.align		4
        /*0054*/ 	.byte	0x02, 0x4a
	.zero		1
	.zero		1


	//----- nvinfo : EIATTR_EXIT_INSTR_OFFSETS
	.align		4
        /*0058*/ 	.byte	0x04, 0x1c
        /*005a*/ 	.short	(.L_161 - .L_160)


	//   ....[0]....
.L_160:
        /*005c*/ 	.word	0x000000c0


	//   ....[1]....
        /*0060*/ 	.word	0x00000160


	//----- nvinfo : EIATTR_CBANK_PARAM_SIZE
	.align		4
.L_161:
        /*0064*/ 	.byte	0x03, 0x19
        /*0066*/ 	.short	0x0018


	//----- nvinfo : EIATTR_PARAM_CBANK
	.align		4
        /*0068*/ 	.byte	0x04, 0x0a
        /*006a*/ 	.short	(.L_163 - .L_162)
	.align		4
.L_162:
        /*006c*/ 	.word	index@(.nv.constant0._Z15transposeKernelPfS_ii)
        /*0070*/ 	.short	0x0380
        /*0072*/ 	.short	0x0018


	//----- nvinfo : EIATTR_SW_WAR
	.align		4
.L_163:
        /*0074*/ 	.byte	0x04, 0x36
        /*0076*/ 	.short	(.L_165 - .L_164)
.L_164:
        /*0078*/ 	.word	0x00000008
.L_165:


//--------------------- .nv.info._Z25updateWeightsBiasesKernelPfS_fi --------------------------
	.section	.nv.info._Z25updateWeightsBiasesKernelPfS_fi,"",@"SHT_CUDA_INFO"
	.sectionflags	@""
	.align	4


	//----- nvinfo : EIATTR_CUDA_API_VERSION
	.align		4
        /*0000*/ 	.byte	0x04, 0x37
        /*0002*/ 	.short	(.L_167 - .L_166)
.L_166:
        /*0004*/ 	.word	0x00000082


	//----- nvinfo : EIATTR_KPARAM_INFO
	.align		4
.L_167:
        /*0008*/ 	.byte	0x04, 0x17
        /*000a*/ 	.short	(.L_169 - .L_168)
.L_168:
        /*000c*/ 	.word	0x00000000
        /*0010*/ 	.short	0x0003
        /*0012*/ 	.short	0x0014
        /*0014*/ 	.byte	0x00, 0xf0, 0x11, 0x00


	//----- nvinfo : EIATTR_KPARAM_INFO
	.align		4
.L_169:
        /*0018*/ 	.byte	0x04, 0x17
        /*001a*/ 	.short	(.L_171 - .L_170)
.L_170:
        /*001c*/ 	.word	0x00000000
        /*0020*/ 	.short	0x0002
        /*0022*/ 	.short	0x0010
        /*0024*/ 	.byte	0x00, 0xf0, 0x11, 0x00


	//----- nvinfo : EIATTR_KPARAM_INFO
	.align		4
.L_171:
        /*0028*/ 	.byte	0x04, 0x17
        /*002a*/ 	.short	(.L_173 - .L_172)
.L_172:
        /*002c*/ 	.word	0x00000000
        /*0030*/ 	.short	0x0001
        /*0032*/ 	.short	0x0008
        /*0034*/ 	.byte	0x00, 0xf5, 0x21, 0x00


	//----- nvinfo : EIATTR_KPARAM_INFO
	.align		4
.L_173:
        /*0038*/ 	.byte	0x04, 0x17
        /*003a*/ 	.short	(.L_175 - .L_174)
.L_174:
        /*003c*/ 	.word	0x00000000
        /*0040*/ 	.short	0x0000
        /*0042*/ 	.short	0x0000
        /*0044*/ 	.byte	0x00, 0xf5, 0x21, 0x00


	//----- nvinfo : EIATTR_SPARSE_MMA_MASK
	.align		4
.L_175:
        /*0048*/ 	.byte	0x03, 0x50
        /*004a*/ 	.short	0x0000


	//----- nvinfo : EIATTR_MAXREG_COUNT
	.align		4
        /*004c*/ 	.byte	0x03, 0x1b
        /*004e*/ 	.short	0x00ff


	//----- nvinfo : EIATTR_EXTERNS
	.align		4
        /*0050*/ 	.byte	0x04, 0x0f
        /*0052*/ 	.short	(.L_177 - .L_176)


	//   ....[0]....
	.align		4
.L_176:
        /*0054*/ 	.word	index@(vprintf)


	//----- nvinfo : EIATTR_MERCURY_ISA_VERSION
	.align		4
.L_177:
        /*0058*/ 	.byte	0x03, 0x5f
        /*005a*/ 	.short	0x0101


	//----- nvinfo : EIATTR_VRC_CTA_INIT_COUNT
	.align		4
        /*005c*/ 	.byte	0x02, 0x4a
	.zero		1
	.zero		1


	//----- nvinfo : EIATTR_SYSCALL_OFFSETS
	.align		4
        /*0060*/ 	.byte	0x04, 0x46
        /*0062*/ 	.short	(.L_179 - .L_178)


	//   ....[0]....
.L_178:
        /*0064*/ 	.word	0x00000220


	//   ....[1]....
        /*0068*/ 	.word	0x000003c0


	//----- nvinfo : EIATTR_EXIT_INSTR_OFFSETS
	.align		4
.L_179:
        /*006c*/ 	.byte	0x04, 0x1c
        /*006e*/ 	.short	(.L_181 - .L_180)


	//   ....[0]....
.L_180:
        /*0070*/ 	.word	0x000000c0


	//   ....[1]....
        /*0074*/ 	.word	0x000002e0


	//   ....[2]....
        /*0078*/ 	.word	0x000003d0


	//----- nvinfo : EIATTR_CRS_STACK_SIZE
	.align		4
.L_181:
        /*007c*/ 	.byte	0x04, 0x1e
        /*007e*/ 	.short	(.L_183 - .L_182)
.L_182:
        /*0080*/ 	.word	0x00000000


	//----- nvinfo : EIATTR_CBANK_PARAM_SIZE
	.align		4
.L_183:
        /*0084*/ 	.byte	0x03, 0x19
        /*0086*/ 	.short	0x0018


	//----- nvinfo : EIATTR_PARAM_CBANK
	.align		4
        /*0088*/ 	.byte	0x04, 0x0a
        /*008a*/ 	.short	(.L_185 - .L_184)
	.align		4
.L_184:
        /*008c*/ 	.word	index@(.nv.constant0._Z25updateWeightsBiasesKernelPfS_fi)
        /*0090*/ 	.short	0x0380
        /*0092*/ 	.short	0x0018


	//----- nvinfo : EIATTR_SW_WAR
	.align		4
.L_185:
        /*0094*/ 	.byte	0x04, 0x36
        /*0096*/ 	.short	(.L_187 - .L_186)
.L_186:
        /*0098*/ 	.word	0x00000008
.L_187:


//--------------------- .nv.info._Z27calculateBiasGradientKernelPfS_iiS_ --------------------------
	.section	.nv.info._Z27calculateBiasGradientKernelPfS_iiS_,"",@"SHT_CUDA_INFO"
	.sectionflags	@""
	.align	4


	//----- nvinfo : EIATTR_CUDA_API_VERSION
	.align		4
        /*0000*/ 	.byte	0x04, 0x37
        /*0002*/ 	.short	(.L_189 - .L_188)
.L_188:
        /*0004*/ 	.word	0x00000082


	//----- nvinfo : EIATTR_KPARAM_INFO
	.align		4
.L_189:
        /*0008*/ 	.byte	0x04, 0x17
        /*000a*/ 	.short	(.L_191 - .L_190)
.L_190:
        /*000c*/ 	.word	0x00000000
        /*0010*/ 	.short	0x0004
        /*0012*/ 	.short	0x0018
        /*0014*/ 	.byte	0x00, 0xf5, 0x21, 0x00


	//----- nvinfo : EIATTR_KPARAM_INFO
	.align		4
.L_191:
        /*0018*/ 	.byte	0x04, 0x17
        /*001a*/ 	.short	(.L_193 - .L_192)
.L_192:
        /*001c*/ 	.word	0x00000000
        /*0020*/ 	.short	0x0003
        /*0022*/ 	.short	0x0014
        /*0024*/ 	.byte	0x00, 0xf0, 0x11, 0x00


	//----- nvinfo : EIATTR_KPARAM_INFO
	.align		4
.L_193:
        /*0028*/ 	.byte	0x04, 0x17
        /*002a*/ 	.short	(.L_195 - .L_194)
.L_194:
        /*002c*/ 	.word	0x00000000
        /*0030*/ 	.short	0x0002
        /*0032*/ 	.short	0x0010
        /*0034*/ 	.byte	0x00, 0xf0, 0x11, 0x00


	//----- nvinfo : EIATTR_KPARAM_INFO
	.align		4
.L_195:
        /*0038*/ 	.byte	0x04, 0x17
        /*003a*/ 	.short	(.L_197 - .L_196)
.L_196:
        /*003c*/ 	.word	0x00000000
        /*0040*/ 	.short	0x0001
        /*0042*/ 	.short	0x0008
        /*0044*/ 	.byte	0x00, 0xf5, 0x21, 0x00


	//----- nvinfo : EIATTR_KPARAM_INFO
	.align		4
.L_197:
        /*0048*/ 	.byte	0x04, 0x17
        /*004a*/ 	.short	(.L_199 - .L_198)
.L_198:
        /*004c*/ 	.word	0x00000000
        /*0050*/ 	.short	0x0000
        /*0052*/ 	.short	0x0000
        /*0054*/ 	.byte	0x00, 0xf5, 0x21, 0x00


	//----- nvinfo : EIATTR_SPARSE_MMA_MASK
	.align		4
.L_199:
        /*0058*/ 	.byte	0x03, 0x50
        /*005a*/ 	.short	0x0000


	//----- nvinfo : EIATTR_MAXREG_COUNT
	.align		4
        /*005c*/ 	.byte	0x03, 0x1b
        /*005e*/ 	.short	0x00ff


	//----- nvinfo : EIATTR_MERCURY_ISA_VERSION
	.align		4
        /*0060*/ 	.byte	0x03, 0x5f
        /*0062*/ 	.short	0x0101


	//----- nvinfo : EIATTR_VRC_CTA_INIT_COUNT
	.align		4
        /*0064*/ 	.byte	0x02, 0x4a
	.zero		1
	.zero		1


	//----- nvinfo : EIATTR_EXIT_INSTR_OFFSETS
	.align		4
        /*0068*/ 	.byte	0x04, 0x1c
        /*006a*/ 	.short	(.L_201 - .L_200)


	//   ....[0]....
.L_200:
        /*006c*/ 	.word	0x00000070


	//   ....[1]....
        /*0070*/ 	.word	0x000009e0


	//   ....[2]....
        /*0074*/ 	.word	0x00000a10


	//----- nvinfo : EIATTR_CRS_STACK_SIZE
	.align		4
.L_201:
        /*0078*/ 	.byte	0x04, 0x1e
        /*007a*/ 	.short	(.L_203 - .L_202)
.L_202:
        /*007c*/ 	.word	0x00000000


	//----- nvinfo : EIATTR_CBANK_PARAM_SIZE
	.align		4
.L_203:
        /*0080*/ 	.byte	0x03, 0x19
        /*0082*/ 	.short	0x0020


	//----- nvinfo : EIATTR_PARAM_CBANK
	.align		4
        /*0084*/ 	.byte	0x04, 0x0a
        /*0086*/ 	.short	(.L_205 - .L_204)
	.align		4
.L_204:
        /*0088*/ 	.word	index@(.nv.constant0._Z27calculateBiasGradientKernelPfS_iiS_)
        /*008c*/ 	.short	0x0380
        /*008e*/ 	.short	0x0020


	//----- nvinfo : EIATTR_SW_WAR
	.align		4
.L_205:
        /*0090*/ 	.byte	0x04, 0x36
        /*0092*/ 	.short	(.L_207 - .L_206)
.L_206:
        /*0094*/ 	.word	0x00000008
.L_207:


//--------------------- .nv.info._Z15applyActivationPfi --------------------------
	.section	.nv.info._Z15applyActivationPfi,"",@"SHT_CUDA_INFO"
	.sectionflags	@""
	.align	4


	//----- nvinfo : EIATTR_CUDA_API_VERSION
	.align		4
        /*0000*/ 	.byte	0x04, 0x37
        /*0002*/ 	.short	(.L_209 - .L_208)
.L_208:
        /*0004*/ 	.word	0x00000082


	//----- nvinfo : EIATTR_KPARAM_INFO
	.align		4
.L_209:
        /*0008*/ 	.byte	0x04, 0x17
        /*000a*/ 	.short	(.L_211 - .L_210)
.L_210:
        /*000c*/ 	.word	0x00000000
        /*0010*/ 	.short	0x0001
        /*0012*/ 	.short	0x0008
        /*0014*/ 	.byte	0x00, 0xf0, 0x11, 0x00


	//----- nvinfo : EIATTR_KPARAM_INFO
	.align		4
.L_211:
        /*0018*/ 	.byte	0x04, 0x17
        /*001a*/ 	.short	(.L_213 - .L_212)
.L_212:
        /*001c*/ 	.word	0x00000000
        /*0020*/ 	.short	0x0000
        /*0022*/ 	.short	0x0000
        /*0024*/ 	.byte	0x00, 0xf5, 0x21, 0x00


	//----- nvinfo : EIATTR_SPARSE_MMA_MASK
	.align		4
.L_213:
        /*0028*/ 	.byte	0x03, 0x50
        /*002a*/ 	.short	0x0000


	//----- nvinfo : EIATTR_MAXREG_COUNT
	.align		4
        /*002c*/ 	.byte	0x03, 0x1b
        /*002e*/ 	.short	0x00ff


	//----- nvinfo : EIATTR_MERCURY_ISA_VERSION
	.align		4
        /*0030*/ 	.byte	0x03, 0x5f
        /*0032*/ 	.short	0x0101


	//----- nvinfo : EIATTR_VRC_CTA_INIT_COUNT
	.align		4
        /*0034*/ 	.byte	0x02, 0x4a
	.zero		1
	.zero		1


	//----- nvinfo : EIATTR_EXIT_INSTR_OFFSETS
	.align		4
        /*0038*/ 	.byte	0x04, 0x1c
        /*003a*/ 	.short	(.L_215 - .L_214)


	//   ....[0]....
.L_214:
        /*003c*/ 	.word	0x00000070


	//   ....[1]....
        /*0040*/ 	.word	0x000000e0


	//----- nvinfo : EIATTR_CBANK_PARAM_SIZE
	.align		4
.L_215:
        /*0044*/ 	.byte	0x03, 0x19
        /*0046*/ 	.short	0x000c


	//----- nvinfo : EIATTR_PARAM_CBANK
	.align		4
        /*0048*/ 	.byte	0x04, 0x0a
        /*004a*/ 	.short	(.L_217 - .L_216)
	.align		4
.L_216:
        /*004c*/ 	.word	index@(.nv.constant0._Z15applyActivationPfi)
        /*0050*/ 	.short	0x0380
        /*0052*/ 	.short	0x000c


	//----- nvinfo : EIATTR_SW_WAR
	.align		4
.L_217:
        /*0054*/ 	.byte	0x04, 0x36
        /*0056*/ 	.short	(.L_219 - .L_218)
.L_218:
        /*0058*/ 	.word	0x00000008
.L_219:


//--------------------- .nv.info._Z20applyReluDerivative2PfPKfi --------------------------
	.section	.nv.info._Z20applyReluDerivative2PfPKfi,"",@"SHT_CUDA_INFO"
	.sectionflags	@""
	.align	4


	//----- nvinfo : EIATTR_CUDA_API_VERSION
	.align		4
        /*0000*/ 	.byte	0x04, 0x37
        /*0002*/ 	.short	(.L_221 - .L_220)
.L_220:
        /*0004*/ 	.word	0x00000082


	//----- nvinfo : EIATTR_KPARAM_INFO
	.align		4
.L_221:
        /*0008*/ 	.byte	0x04, 0x17
        /*000a*/ 	.short	(.L_223 - .L_222)
.L_222:
        /*000c*/ 	.word	0x00000000
        /*0010*/ 	.short	0x0002
        /*0012*/ 	.short	0x0010
        /*0014*/ 	.byte	0x00, 0xf0, 0x11, 0x00


	//----- nvinfo : EIATTR_KPARAM_INFO
	.align		4
.L_223:
        /*0018*/ 	.byte	0x04, 0x17
        /*001a*/ 	.short	(.L_225 - .L_224)
.L_224:
        /*001c*/ 	.word	0x00000000
        /*0020*/ 	.short	0x0001
        /*0022*/ 	.short	0x0008
        /*0024*/ 	.byte	0x00, 0xf5, 0x21, 0x00


	//----- nvinfo : EIATTR_KPARAM_INFO
	.align		4
.L_225:
        /*0028*/ 	.byte	0x04, 0x17
        /*002a*/ 	.short	(.L_227 - .L_226)
.L_226:
        /*002c*/ 	.word	0x00000000
        /*0030*/ 	.short	0x0000
        /*0032*/ 	.short	0x0000
        /*0034*/ 	.byte	0x00, 0xf5, 0x21, 0x00


	//----- nvinfo : EIATTR_SPARSE_MMA_MASK
	.align		4
.L_227:
        /*0038*/ 	.byte	0x03, 0x50
        /*003a*/ 	.short	0x0000


	//----- nvinfo : EIATTR_MAXREG_COUNT
	.align		4
        /*003c*/ 	.byte	0x03, 0x1b
        /*003e*/ 	.short	0x00ff


	//----- nvinfo : EIATTR_MERCURY_ISA_VERSION
	.align		4
        /*0040*/ 	.byte	0x03, 0x5f
        /*0042*/ 	.short	0x0101


	//----- nvinfo : EIATTR_VRC_CTA_INIT_COUNT
	.align		4
        /*0044*/ 	.byte	0x02, 0x4a
	.zero		1
	.zero		1


	//----- nvinfo : EIATTR_EXIT_INSTR_OFFSETS
	.align		4
        /*0048*/ 	.byte	0x04, 0x1c
        /*004a*/ 	.short	(.L_229 - .L_228)


	//   ....[0]....
.L_228:
        /*004c*/ 	.word	0x00000070


	//   ....[1]....
        /*0050*/ 	.word	0x00000120


	//----- nvinfo : EIATTR_CBANK_PARAM_SIZE
	.align		4
.L_229:
        /*0054*/ 	.byte	0x03, 0x19
        /*0056*/ 	.short	0x0014


	//----- nvinfo : EIATTR_PARAM_CBANK
	.align		4
        /*0058*/ 	.byte	0x04, 0x0a
        /*005a*/ 	.short	(.L_231 - .L_230)
	.align		4
.L_230:
        /*005c*/ 	.word	index@(.nv.constant0._Z20applyReluDerivative2PfPKfi)
        /*0060*/ 	.short	0x0380
        /*0062*/ 	.short	0x0014


	//----- nvinfo : EIATTR_SW_WAR
	.align		4
.L_231:
        /*0064*/ 	.byte	0x04, 0x36
        /*0066*/ 	.short	(.L_233 - .L_232)
.L_232:
        /*0068*/ 	.word	0x00000008
.L_233:


//--------------------- .nv.info._Z19applyReluDerivativePfi --------------------------
	.section	.nv.info._Z19applyReluDerivativePfi,"",@"SHT_CUDA_INFO"
	.sectionflags	@""
	.align	4


	//----- nvinfo : EIATTR_CUDA_API_VERSION
	.align		4
        /*0000*/ 	.byte	0x04, 0x37
        /*0002*/ 	.short	(.L_235 - .L_234)
.L_234:
        /*0004*/ 	.word	0x00000082


	//----- nvinfo : EIATTR_KPARAM_INFO
	.align		4
.L_235:
        /*0008*/ 	.byte	0x04, 0x17
        /*000a*/ 	.short	(.L_237 - .L_236)
.L_236:
        /*000c*/ 	.word	0x00000000
        /*0010*/ 	.short	0x0001
        /*0012*/ 	.short	0x0008
        /*0014*/ 	.byte	0x00, 0xf0, 0x11, 0x00


	//----- nvinfo : EIATTR_KPARAM_INFO
	.align		4
.L_237:
        /*0018*/ 	.byte	0x04, 0x17
        /*001a*/ 	.short	(.L_239 - .L_238)
.L_238:
        /*001c*/ 	.word	0x00000000
        /*0020*/ 	.short	0x0000
        /*0022*/ 	.short	0x0000
        /*0024*/ 	.byte	0x00, 0xf5, 0x21, 0x00


	//----- nvinfo : EIATTR_SPARSE_MMA_MASK
	.align		4
.L_239:
        /*0028*/ 	.byte	0x03, 0x50
        /*002a*/ 	.short	0x0000


	//----- nvinfo : EIATTR_MAXREG_COUNT
	.align		4
        /*002c*/ 	.byte	0x03, 0x1b
        /*002e*/ 	.short	0x00ff


	//----- nvinfo : EIATTR_MERCURY_ISA_VERSION
	.align		4
        /*0030*/ 	.byte	0x03, 0x5f
        /*0032*/ 	.short	0x0101


	//----- nvinfo : EIATTR_VRC_CTA_INIT_COUNT
	.align		4
        /*0034*/ 	.byte	0x02, 0x4a
	.zero		1
	.zero		1


	//----- nvinfo : EIATTR_EXIT_INSTR_OFFSETS
	.align		4
        /*0038*/ 	.byte	0x04, 0x1c
        /*003a*/ 	.short	(.L_241 - .L_240)


	//   ....[0]....
.L_240:
        /*003c*/ 	.word	0x00000070


	//   ....[1]....
        /*0040*/ 	.word	0x000000f0


	//   ....[2]....
        /*0044*/ 	.word	0x00000110


	//----- nvinfo : EIATTR_CBANK_PARAM_SIZE
	.align		4
.L_241:
        /*0048*/ 	.byte	0x03, 0x19
        /*004a*/ 	.short	0x000c


	//----- nvinfo : EIATTR_PARAM_CBANK
	.align		4
        /*004c*/ 	.byte	0x04, 0x0a
        /*004e*/ 	.short	(.L_243 - .L_242)
	.align		4
.L_242:
        /*0050*/ 	.word	index@(.nv.constant0._Z19applyReluDerivativePfi)
        /*0054*/ 	.short	0x0380
        /*0056*/ 	.short	0x000c


	//----- nvinfo : EIATTR_SW_WAR
	.align		4
.L_243:
        /*0058*/ 	.byte	0x04, 0x36
        /*005a*/ 	.short	(.L_245 - .L_244)
.L_244:
        /*005c*/ 	.word	0x00000008
.L_245:


//--------------------- .nv.info._Z24reduceBiasGradientKernelPfS_ii --------------------------
	.section	.nv.info._Z24reduceBiasGradientKernelPfS_ii,"",@"SHT_CUDA_INFO"
	.sectionflags	@""
	.align	4


	//----- nvinfo : EIATTR_CUDA_API_VERSION
	.align		4
        /*0000*/ 	.byte	0x04, 0x37
        /*0002*/ 	.short	(.L_247 - .L_246)
.L_246:
        /*0004*/ 	.word	0x00000082


	//----- nvinfo : EIATTR_KPARAM_INFO
	.align		4
.L_247:
        /*0008*/ 	.byte	0x04, 0x17
        /*000a*/ 	.short	(.L_249 - .L_248)
.L_248:
        /*000c*/ 	.word	0x00000000
        /*0010*/ 	.short	0x0003
        /*0012*/ 	.short	0x0014
        /*0014*/ 	.byte	0x00, 0xf0, 0x11, 0x00


	//----- nvinfo : EIATTR_KPARAM_INFO
	.align		4
.L_249:
        /*0018*/ 	.byte	0x04, 0x17
        /*001a*/ 	.short	(.L_251 - .L_250)
.L_250:
        /*001c*/ 	.word	0x00000000
        /*0020*/ 	.short	0x0002
        /*0022*/ 	.short	0x0010
        /*0024*/ 	.byte	0x00, 0xf0, 0x11, 0x00


	//----- nvinfo : EIATTR_KPARAM_INFO
	.align		4
.L_251:
        /*0028*/ 	.byte	0x04, 0x17
        /*002a*/ 	.short	(.L_253 - .L_252)
.L_252:
        /*002c*/ 	.word	0x00000000
        /*0030*/ 	.short	0x0001
        /*0032*/ 	.short	0x0008
        /*0034*/ 	.byte	0x00, 0xf5, 0x21, 0x00


	//----- nvinfo : EIATTR_KPARAM_INFO
	.align		4
.L_253:
        /*0038*/ 	.byte	0x04, 0x17
        /*003a*/ 	.short	(.L_255 - .L_254)
.L_254:
        /*003c*/ 	.word	0x00000000
        /*0040*/ 	.short	0x0000
        /*0042*/ 	.short	0x0000
        /*0044*/ 	.byte	0x00, 0xf5, 0x21, 0x00


	//----- nvinfo : EIATTR_SPARSE_MMA_MASK
	.align		4
.L_255:
        /*0048*/ 	.byte	0x03, 0x50
        /*004a*/ 	.short	0x0000


	//----- nvinfo : EIATTR_MAXREG_COUNT
	.align		4
        /*004c*/ 	.byte	0x03, 0x1b
        /*004e*/ 	.short	0x00ff


	//----- nvinfo : EIATTR_NUM_BARRIERS
	.align		4
        /*0050*/ 	.byte	0x02, 0x4c
        /*0052*/ 	.byte	0x01
	.zero		1


	//----- nvinfo : EIATTR_EXTERNS
	.align		4
        /*0054*/ 	.byte	0x04, 0x0f
        /*0056*/ 	.short	(.L_257 - .L_256)


	//   ....[0]....
	.align		4
.L_256:
        /*0058*/ 	.word	index@(vprintf)


	//----- nvinfo : EIATTR_MERCURY_ISA_VERSION
	.align		4
.L_257:
        /*005c*/ 	.byte	0x03, 0x5f
        /*005e*/ 	.short	0x0101


	//----- nvinfo : EIATTR_VRC_CTA_INIT_COUNT
	.align		4
        /*0060*/ 	.byte	0x02, 0x4a
	.zero		1
	.zero		1


	//----- nvinfo : EIATTR_SYSCALL_OFFSETS
	.align		4
        /*0064*/ 	.byte	0x04, 0x46
        /*0066*/ 	.short	(.L_259 - .L_258)


	//   ....[0]....
.L_258:
        /*0068*/ 	.word	0x00000450


	//   ....[1]....
        /*006c*/ 	.word	0x000004e0


	//   ....[2]....
        /*0070*/ 	.word	0x000006c0


	//   ....[3]....
        /*0074*/ 	.word	0x00000770


	//   ....[4]....
        /*0078*/ 	.word	0x00000820


	//   ....[5]....
        /*007c*/ 	.word	0x000008d0


	//   ....[6]....
        /*0080*/ 	.word	0x00000980


	//   ....[7]....
        /*0084*/ 	.word	0x00000a30


	//   ....[8]....
        /*0088*/ 	.word	0x00000ae0


	//   ....[9]....
        /*008c*/ 	.word	0x00000b90


	//   ....[10]....
        /*0090*/ 	.word	0x00000c40


	//   ....[11]....
        /*0094*/ 	.word	0x00000cf0


	//   ....[12]....
        /*0098*/ 	.word	0x00000da0


	//   ....[13]....
        /*009c*/ 	.word	0x00000e50


	//   ....[14]....
        /*00a0*/ 	.word	0x00000f00


	//   ....[15]....
        /*00a4*/ 	.word	0x00000fb0


	//   ....[16]....
        /*00a8*/ 	.word	0x00001060


	//   ....[17]....
        /*00ac*/ 	.word	0x00001110


	//   ....[18]....
        /*00b0*/ 	.word	0x000012b0


	//   ....[19]....
        /*00b4*/ 	.word	0x00001360


	//   ....[20]....
        /*00b8*/ 	.word	0x00001410


	//   ....[21]....
        /*00bc*/ 	.word	0x000014c0


	//   ....[22]....
        /*00c0*/ 	.word	0x00001570


	//   ....[23]....
        /*00c4*/ 	.word	0x00001620


	//   ....[24]....
        /*00c8*/ 	.word	0x000016d0


	//   ....[25]....
        /*00cc*/ 	.word	0x00001780


	//   ....[26]....
        /*00d0*/ 	.word	0x000018d0


	//   ....[27]....
        /*00d4*/ 	.word	0x00001980


	//   ....[28]....
        /*00d8*/ 	.word	0x00001a30


	//   ....[29]....
        /*00dc*/ 	.word	0x00001ae0


	//   ....[30]....
        /*00e0*/ 	.word	0x00001c30


	//   ....[31]....
        /*00e4*/ 	.word	0x00001d00


	//----- nvinfo : EIATTR_EXIT_INSTR_OFFSETS
	.align		4
.L_259:
        /*00e8*/ 	.byte	0x04, 0x1c
        /*00ea*/ 	.short	(.L_261 - .L_260)


	//   ....[0]....
.L_260:
        /*00ec*/ 	.word	0x00000260


	//   ....[1]....
        /*00f0*/ 	.word	0x00001d10


	//----- nvinfo : EIATTR_CRS_STACK_SIZE
	.align		4
.L_261:
        /*00f4*/ 	.byte	0x04, 0x1e
        /*00f6*/ 	.short	(.L_263 - .L_262)
.L_262:
        /*00f8*/ 	.word	0x00000000


	//----- nvinfo : EIATTR_CBANK_PARAM_SIZE
	.align		4
.L_263:
        /*00fc*/ 	.byte	0x03, 0x19
        /*00fe*/ 	.short	0x0018


	//----- nvinfo : EIATTR_PARAM_CBANK
	.align		4
        /*0100*/ 	.byte	0x04, 0x0a
        /*0102*/ 	.short	(.L_265 - .L_264)
	.align		4
.L_264:
        /*0104*/ 	.word	index@(.nv.constant0._Z24reduceBiasGradientKernelPfS_ii)
        /*0108*/ 	.short	0x0380
        /*010a*/ 	.short	0x0018


	//----- nvinfo : EIATTR_SW_WAR
	.align		4
.L_265:
        /*010c*/ 	.byte	0x04, 0x36
        /*010e*/ 	.short	(.L_267 - .L_266)
.L_266:
        /*0110*/ 	.word	0x00000008
.L_267:


//--------------------- .nv.info._Z21applyGradientClippingPfif --------------------------
	.section	.nv.info._Z21applyGradientClippingPfif,"",@"SHT_CUDA_INFO"
	.sectionflags	@""
	.align	4


	//----- nvinfo : EIATTR_CUDA_API_VERSION
	.align		4
        /*0000*/ 	.byte	0x04, 0x37
        /*0002*/ 	.short	(.L_269 - .L_268)
.L_268:
        /*0004*/ 	.word	0x00000082


	//----- nvinfo : EIATTR_KPARAM_INFO
	.align		4
.L_269:
        /*0008*/ 	.byte	0x04, 0x17
        /*000a*/ 	.short	(.L_271 - .L_270)
.L_270:
        /*000c*/ 	.word	0x00000000
        /*0010*/ 	.short	0x0002
        /*0012*/ 	.short	0x000c
        /*0014*/ 	.byte	0x00, 0xf0, 0x11, 0x00


	//----- nvinfo : EIATTR_KPARAM_INFO
	.align		4
.L_271:
        /*0018*/ 	.byte	0x04, 0x17
        /*001a*/ 	.short	(.L_273 - .L_272)
.L_272:
        /*001c*/ 	.word	0x00000000
        /*0020*/ 	.short	0x0001
        /*0022*/ 	.short	0x0008
        /*0024*/ 	.byte	0x00, 0xf0, 0x11, 0x00


	//----- nvinfo : EIATTR_KPARAM_INFO
	.align		4
.L_273:
        /*0028*/ 	.byte	0x04, 0x17
        /*002a*/ 	.short	(.L_275 - .L_274)
.L_274:
        /*002c*/ 	.word	0x00000000
        /*0030*/ 	.short	0x0000
        /*0032*/ 	.short	0x0000
        /*0034*/ 	.byte	0x00, 0xf5, 0x21, 0x00


	//----- nvinfo : EIATTR_SPARSE_MMA_MASK
	.align		4
.L_275:
        /*0038*/ 	.byte	0x03, 0x50
        /*003a*/ 	.short	0x0000


	//----- nvinfo : EIATTR_MAXREG_COUNT
	.align		4
        /*003c*/ 	.byte	0x03, 0x1b
        /*003e*/ 	.short	0x00ff


	//----- nvinfo : EIATTR_MERCURY_ISA_VERSION
	.align		4
        /*0040*/ 	.byte	0x03, 0x5f
        /*0042*/ 	.short	0x0101


	//----- nvinfo : EIATTR_VRC_CTA_INIT_COUNT
	.align		4
        /*0044*/ 	.byte	0x02, 0x4a
	.zero		1
	.zero		1


	//----- nvinfo : EIATTR_EXIT_INSTR_OFFSETS
	.align		4
        /*0048*/ 	.byte	0x04, 0x1c
        /*004a*/ 	.short	(.L_277 - .L_276)


	//   ....[0]....
.L_276:
        /*004c*/ 	.word	0x00000070


	//   ....[1]....
        /*0050*/ 	.word	0x000000f0


	//   ....[2]....
        /*0054*/ 	.word	0x00000110


	//   ....[3]....
        /*0058*/ 	.word	0x00000140


	//----- nvinfo : EIATTR_CBANK_PARAM_SIZE
	.align		4
.L_277:
        /*005c*/ 	.byte	0x03, 0x19
        /*005e*/ 	.short	0x0010


	//----- nvinfo : EIATTR_PARAM_CBANK
	.align		4
        /*0060*/ 	.byte	0x04, 0x0a
        /*0062*/ 	.short	(.L_279 - .L_278)
	.align		4
.L_278:
        /*0064*/ 	.word	index@(.nv.constant0._Z21applyGradientClippingPfif)
        /*0068*/ 	.short	0x0380
        /*006a*/ 	.short	0x0010


	//----- nvinfo : EIATTR_SW_WAR
	.align		4
.L_279:
        /*006c*/ 	.byte	0x04, 0x36
        /*006e*/ 	.short	(.L_281 - .L_280)
.L_280:
        /*0070*/ 	.word	0x00000008
.L_281:


//--------------------- .nv.info._Z12applyDropoutPfS_fi --------------------------
	.section	.nv.info._Z12applyDropoutPfS_fi,"",@"SHT_CUDA_INFO"
	.sectionflags	@""
	.align	4


	//----- nvinfo : EIATTR_CUDA_API_VERSION
	.align		4
        /*0000*/ 	.byte	0x04, 0x37
        /*0002*/ 	.short	(.L_283 - .L_282)
.L_282:
        /*0004*/ 	.word	0x00000082


	//----- nvinfo : EIATTR_KPARAM_INFO
	.align		4
.L_283:
        /*0008*/ 	.byte	0x04, 0x17
        /*000a*/ 	.short	(.L_285 - .L_284)
.L_284:
        /*000c*/ 	.word	0x00000000
        /*0010*/ 	.short	0x0003
        /*0012*/ 	.short	0x0014
        /*0014*/ 	.byte	0x00, 0xf0, 0x11, 0x00


	//----- nvinfo : EIATTR_KPARAM_INFO
	.align		4
.L_285:
        /*0018*/ 	.byte	0x04, 0x17
        /*001a*/ 	.short	(.L_287 - .L_286)
.L_286:
        /*001c*/ 	.word	0x00000000
        /*0020*/ 	.short	0x0002
        /*0022*/ 	.short	0x0010
        /*0024*/ 	.byte	0x00, 0xf0, 0x11, 0x00


	//----- nvinfo : EIATTR_KPARAM_INFO
	.align		4
.L_287:
        /*0028*/ 	.byte	0x04, 0x17
        /*002a*/ 	.short	(.L_289 - .L_288)
.L_288:
        /*002c*/ 	.word	0x00000000
        /*0030*/ 	.short	0x0001
        /*0032*/ 	.short	0x0008
        /*0034*/ 	.byte	0x00, 0xf5, 0x21, 0x00


	//----- nvinfo : EIATTR_KPARAM_INFO
	.align		4
.L_289:
        /*0038*/ 	.byte	0x04, 0x17
        /*003a*/ 	.short	(.L_291 - .L_290)
.L_290:
        /*003c*/ 	.word	0x00000000
        /*0040*/ 	.short	0x0000
        /*0042*/ 	.short	0x0000
        /*0044*/ 	.byte	0x00, 0xf5, 0x21, 0x00


	//----- nvinfo : EIATTR_SPARSE_MMA_MASK
	.align		4
.L_291:
        /*0048*/ 	.byte	0x03, 0x50
        /*004a*/ 	.short	0x0000


	//----- nvinfo : EIATTR_MAXREG_COUNT
	.align		4
        /*004c*/ 	.byte	0x03, 0x1b
        /*004e*/ 	.short	0x00ff


	//----- nvinfo : EIATTR_MERCURY_ISA_VERSION
	.align		4
        /*0050*/ 	.byte	0x03, 0x5f
        /*0052*/ 	.short	0x0101


	//----- nvinfo : EIATTR_VRC_CTA_INIT_COUNT
	.align		4
        /*0054*/ 	.byte	0x02, 0x4a
	.zero		1
	.zero		1


	//----- nvinfo : EIATTR_EXIT_INSTR_OFFSETS
	.align		4
        /*0058*/ 	.byte	0x04, 0x1c
        /*005a*/ 	.short	(.L_293 - .L_292)


	//   ....[0]....
.L_292:
        /*005c*/ 	.word	0x00000070


	//   ....[1]....
        /*0060*/ 	.word	0x00000240


	//----- nvinfo : EIATTR_CRS_STACK_SIZE
	.align		4
.L_293:
        /*0064*/ 	.byte	0x04, 0x1e
        /*0066*/ 	.short	(.L_295 - .L_294)
.L_294:
        /*0068*/ 	.word	0x00000000


	//----- nvinfo : EIATTR_CBANK_PARAM_SIZE
	.align		4
.L_295:
        /*006c*/ 	.byte	0x03, 0x19
        /*006e*/ 	.short	0x0018


	//----- nvinfo : EIATTR_PARAM_CBANK
	.align		4
        /*0070*/ 	.byte	0x04, 0x0a
        /*0072*/ 	.short	(.L_297 - .L_296)
	.align		4
.L_296:
        /*0074*/ 	.word	index@(.nv.constant0._Z12applyDropoutPfS_fi)
        /*0078*/ 	.short	0x0380
        /*007a*/ 	.short	0x0018


	//----- nvinfo : EIATTR_SW_WAR
	.align		4
.L_297:
        /*007c*/ 	.byte	0x04, 0x36
        /*007e*/ 	.short	(.L_299 - .L_298)
.L_298:
        /*0080*/ 	.word	0x00000008
.L_299:


//--------------------- .nv.callgraph             --------------------------
	.section	.nv.callgraph,"",@"SHT_CUDA_CALLGRAPH"
	.align	4
	.sectionentsize	8
	.align		4
        /*0000*/ 	.word	0x00000000
	.align		4
        /*0004*/ 	.word	0xffffffff
	.align		4
        /*0008*/ 	.word	index@(_Z18updateBiasesKernelPfS_if)
	.align		4
        /*000c*/ 	.word	index@(vprintf)
	.align		4
        /*0010*/ 	.word	index@(_Z25updateWeightsBiasesKernelPfS_fi)
	.align		4
        /*0014*/ 	.word	index@(vprintf)
	.align		4
        /*0018*/ 	.word	index@(_Z24reduceBiasGradientKernelPfS_ii)
	.align		4
        /*001c*/ 	.word	index@(vprintf)
	.align		4
        /*0020*/ 	.word	0x00000000
	.align		4
        /*0024*/ 	.word	0xfffffffe
	.align		4
        /*0028*/ 	.word	0x00000000
	.align		4
        /*002c*/ 	.word	0xfffffffd
	.align		4
        /*0030*/ 	.word	0x00000000
	.align		4
        /*0034*/ 	.word	0xfffffffc


//--------------------- .nv.constant4             --------------------------
	.section	.nv.constant4,"a",@progbits
	.align	8
	.align		8
.nv.constant4:
        /*0000*/ 	.dword	vprintf
	.align		8
        /*0008*/ 	.dword	$str
	.align		8
        /*0010*/ 	.dword	$str$1
	.align		8
        /*0018*/ 	.dword	$str$2
	.align		8
        /*0020*/ 	.dword	$str$3
	.align		8
        /*0028*/ 	.dword	$str$4
	.align		8
        /*0030*/ 	.dword	$str$5
	.align		8
        /*0038*/ 	.dword	$str$6
	.align		8
        /*0040*/ 	.dword	$str$7


//--------------------- .text._Z18updateBiasesKernelPfS_if --------------------------
	.section	.text._Z18updateBiasesKernelPfS_if,"ax",@progbits
	.align	128
        .global         _Z18updateBiasesKernelPfS_if
        .type           _Z18updateBiasesKernelPfS_if,@function
        .size           _Z18updateBiasesKernelPfS_if,(.L_x_104 - _Z18updateBiasesKernelPfS_if)
        .other          _Z18updateBiasesKernelPfS_if,@"STO_CUDA_ENTRY STV_DEFAULT"
_Z18updateBiasesKernelPfS_if:
.text._Z18updateBiasesKernelPfS_if:
[----:B------:R-:W0:Y:S01]  /*0000*/  LDC R1, c[0x0][0x37c] ;  /* 0x0000df00ff017b82 */ /* 0x000e220000000800 */
[----:B------:R-:W1:Y:S01]  /*0010*/  S2R R0, SR_TID.X ;  /* 0x0000000000007919 */ /* 0x000e620000002100 */
[----:B------:R-:W2:Y:S06]  /*0020*/  LDCU UR5, c[0x0][0x2fc] ;  /* 0x00005f80ff0577ac */ /* 0x000eac0008000800 */
[----:B------:R-:W1:Y:S01]  /*0030*/  S2UR UR6, SR_CTAID.X ;  /* 0x00000000000679c3 */ /* 0x000e620000002500 */
[----:B0-----:R-:W-:Y:S01]  /*0040*/  VIADD R1, R1, 0xffffffe8 ;  /* 0xffffffe801017836 */ /* 0x001fe20000000000 */
[----:B------:R-:W0:Y:S01]  /*0050*/  LDCU UR7, c[0x0][0x390] ;  /* 0x00007200ff0777ac */ /* 0x000e220008000800 */
[----:B------:R-:W3:Y:S05]  /*0060*/  LDCU UR4, c[0x0][0x2f8] ;  /* 0x00005f00ff0477ac */ /* 0x000eea0008000800 */
[----:B------:R-:W1:Y:S01]  /*0070*/  LDC R3, c[0x0][0x360] ;  /* 0x0000d800ff037b82 */ /* 0x000e620000000800 */
[----:B---3--:R-:W-:-:S05]  /*0080*/  IADD3 R2, P1, PT, R1, UR4, RZ ;  /* 0x0000000401027c10 */ /* 0x008fca000ff3e0ff */
[----:B--2---:R-:W-:Y:S02]  /*0090*/  IMAD.X R22, RZ, RZ, UR5, P1 ;  /* 0x00000005ff167e24 */ /* 0x004fe400088e06ff */
[----:B-1----:R-:W-:-:S05]  /*00a0*/  IMAD R0, R3, UR6, R0 ;  /* 0x0000000603007c24 */ /* 0x002fca000f8e0200 */
[----:B0-----:R-:W-:-:S13]  /*00b0*/  ISETP.GE.AND P0, PT, R0, UR7, PT ;  /* 0x0000000700007c0c */ /* 0x001fda000bf06270 */
[----:B------:R-:W-:Y:S05]  /*00c0*/  @P0 EXIT ;  /* 0x000000000000094d */ /* 0x000fea0003800000 */
[----:B------:R-:W0:Y:S01]  /*00d0*/  LDC.64 R18, c[0x0][0x388] ;  /* 0x0000e200ff127b82 */ /* 0x000e220000000a00 */
[----:B------:R-:W1:Y:S07]  /*00e0*/  LDCU.64 UR36, c[0x0][0x358] ;  /* 0x00006b00ff2477ac */ /* 0x000e6e0008000a00 */
[----:B------:R-:W2:Y:S01]  /*00f0*/  LDC.64 R16, c[0x0][0x380] ;  /* 0x0000e000ff107b82 */ /* 0x000ea20000000a00 */
[----:B------:R-:W-:Y:S01]  /*0100*/  MOV R23, 0x0 ;  /* 0x0000000000177802 */ /* 0x000fe20000000f00 */
[----:B------:R-:W3:Y:S01]  /*0110*/  LDCU.64 UR4, c[0x4][0x38] ;  /* 0x01000700ff0477ac */ /* 0x000ee20008000a00 */
[----:B0-----:R-:W-:-:S05]  /*0120*/  IMAD.WIDE R18, R0, 0x4, R18 ;  /* 0x0000000400127825 */ /* 0x001fca00078e0212 */
[----:B-1----:R-:W4:Y:S01]  /*0130*/  LDG.E R3, desc[UR36][R18.64] ;  /* 0x0000002412037981 */ /* 0x002f22000c1e1900 */
[----:B--2---:R-:W-:-:S05]  /*0140*/  IMAD.WIDE R16, R0, 0x4, R16 ;  /* 0x0000000400107825 */ /* 0x004fca00078e0210 */
[----:B------:R-:W2:Y:S01]  /*0150*/  LDG.E R10, desc[UR36][R16.64] ;  /* 0x00000024100a7981 */ /* 0x000ea2000c1e1900 */
[----:B------:R0:W1:Y:S03]  /*0160*/  LDC.64 R12, c[0x4][R23] ;  /* 0x01000000170c7b82 */ /* 0x0000660000000a00 */
[----:B------:R0:W-:Y:S01]  /*0170*/  STL [R1], R0 ;  /* 0x0000000001007387 */ /* 0x0001e20000100800 */
[----:B---3--:R-:W-:Y:S01]  /*0180*/  MOV R4, UR4 ;  /* 0x0000000400047c02 */ /* 0x008fe20008000f00 */
[----:B------:R-:W-:Y:S01]  /*0190*/  IMAD.U32 R5, RZ, RZ, UR5 ;  /* 0x00000005ff057e24 */ /* 0x000fe2000f8e00ff */
[----:B------:R-:W-:Y:S01]  /*01a0*/  MOV R6, R2 ;  /* 0x0000000200067202 */ /* 0x000fe20000000f00 */
[----:B------:R-:W-:Y:S01]  /*01b0*/  IMAD.MOV.U32 R7, RZ, RZ, R22 ;  /* 0x000000ffff077224 */ /* 0x000fe200078e0016 */
[----:B----4-:R-:W3:Y:S08]  /*01c0*/  F2F.F64.F32 R8, R3 ;  /* 0x0000000300087310 */ /* 0x010ef00000201800 */
[----:B--2---:R-:W2:Y:S01]  /*01d0*/  F2F.F64.F32 R10, R10 ;  /* 0x0000000a000a7310 */ /* 0x004ea20000201800 */
[----:B---3--:R0:W-:Y:S04]  /*01e0*/  STL.64 [R1+0x8], R8 ;  /* 0x0000080801007387 */ /* 0x0081e80000100a00 */
[----:B-12---:R0:W-:Y:S02]  /*01f0*/  STL.64 [R1+0x10], R10 ;  /* 0x0000100a01007387 */ /* 0x0061e40000100a00 */
[----:B------:R-:W-:-:S07]  /*0200*/  LEPC R20, `(.L_x_0) ;  /* 0x000000001014794e */ /* 0x000fce0000000000 */
[----:B0-----:R-:W-:Y:S05]  /*0210*/  CALL.ABS.NOINC R12 ;  /* 0x000000000c007343 */ /* 0x001fea0003c00000 */
.L_x_0:
[----:B------:R-:W2:Y:S01]  /*0220*/  LDG.E R3, desc[UR36][R16.64] ;  /* 0x0000002410037981 */ /* 0x000ea2000c1e1900 */
[----:B------:R-:W2:Y:S03]  /*0230*/  LDCU UR4, c[0x0][0x394] ;  /* 0x00007280ff0477ac */ /* 0x000ea60008000800 */
[----:B------:R-:W2:Y:S01]  /*0240*/  LDG.E R0, desc[UR36][R18.64] ;  /* 0x0000002412007981 */ /* 0x000ea2000c1e1900 */
[----:B------:R0:W1:Y:S01]  /*0250*/  LDC.64 R10, c[0x4][R23] ;  /* 0x01000000170a7b82 */ /* 0x0000620000000a00 */
[----:B------:R-:W-:Y:S02]  /*0260*/  MOV R6, R2 ;  /* 0x0000000200067202 */ /* 0x000fe40000000f00 */
[----:B------:R-:W-:Y:S01]  /*0270*/  MOV R7, R22 ;  /* 0x0000001600077202 */ /* 0x000fe20000000f00 */
[----:B--2---:R-:W-:Y:S01]  /*0280*/  FFMA R3, R3, UR4, R0 ;  /* 0x0000000403037c23 */ /* 0x004fe20008000000 */
[----:B------:R-:W2:Y:S03]  /*0290*/  LDCU.64 UR4, c[0x4][0x40] ;  /* 0x01000800ff0477ac */ /* 0x000ea60008000a00 */
[----:B------:R-:W3:Y:S01]  /*02a0*/  F2F.F64.F32 R8, R3 ;  /* 0x0000000300087310 */ /* 0x000ee20000201800 */
[----:B------:R0:W-:Y:S04]  /*02b0*/  STG.E desc[UR36][R18.64], R3 ;  /* 0x0000000312007986 */ /* 0x0001e8000c101924 */
[----:B---3--:R0:W-:Y:S01]  /*02c0*/  STL.64 [R1], R8 ;  /* 0x0000000801007387 */ /* 0x0081e20000100a00 */
[----:B--2---:R-:W-:Y:S01]  /*02d0*/  MOV R4, UR4 ;  /* 0x0000000400047c02 */ /* 0x004fe20008000f00 */
[----:B-1----:R-:W-:-:S07]  /*02e0*/  IMAD.U32 R5, RZ, RZ, UR5 ;  /* 0x00000005ff057e24 */ /* 0x002fce000f8e00ff */
[----:B------:R-:W-:-:S07]  /*02f0*/  LEPC R20, `(.L_x_1) ;  /* 0x000000001014794e */ /* 0x000fce0000000000 */
[----:B0-----:R-:W-:Y:S05]  /*0300*/  CALL.ABS.NOINC R10 ;  /* 0x000000000a007343 */ /* 0x001fea0003c00000 */
.L_x_1:
[----:B------:R-:W-:Y:S05]  /*0310*/  EXIT ;  /* 0x000000000000794d */ /* 0x000fea0003800000 */
.L_x_2:
[----:B------:R-:W-:-:S00]  /*0320*/  BRA `(.L_x_2) ;  /* 0xfffffffc00fc7947 */ /* 0x000fc0000383ffff */
[----:B------:R-:W-:-:S00]  /*0330*/  NOP ;  /* 0x0000000000007918 */ /* 0x000fc00000000000 */
        /* <DEDUP_REMOVED lines=12> */
.L_x_104:


//--------------------- .text._Z25applyActivationDerivativePfi --------------------------
	.section	.text._Z25applyActivationDerivativePfi,"ax",@progbits
	.align	128
        .global         _Z25applyActivationDerivativePfi
        .type           _Z25applyActivationDerivativePfi,@function
        .size           _Z25applyActivationDerivativePfi,(.L_x_105 - _Z25applyActivationDerivativePfi)
        .other          _Z25applyActivationDerivativePfi,@"STO_CUDA_ENTRY STV_DEFAULT"
_Z25applyActivationDerivativePfi:
.text._Z25applyActivationDerivativePfi:
[----:B------:R-:W-:Y:S01]  /*0000*/  LDC R1, c[0x0][0x37c] ;  /* 0x0000df00ff017b82 */ /* 0x000fe20000000800 */
[----:B------:R-:W0:Y:S07]  /*0010*/  S2R R0, SR_TID.X ;  /* 0x0000000000007919 */ /* 0x000e2e0000002100 */
[----:B------:R-:W0:Y:S01]  /*0020*/  S2UR UR4, SR_CTAID.X ;  /* 0x00000000000479c3 */ /* 0x000e220000002500 */
[----:B------:R-:W1:Y:S07]  /*0030*/  LDCU UR5, c[0x0][0x388] ;  /* 0x00007100ff0577ac */ /* 0x000e6e0008000800 */
[----:B------:R-:W0:Y:S02]  /*0040*/  LDC R5, c[0x0][0x360] ;  /* 0x0000d800ff057b82 */ /* 0x000e240000000800 */
[----:B0-----:R-:W-:-:S05]  /*0050*/  IMAD R5, R5, UR4, R0 ;  /* 0x0000000405057c24 */ /* 0x001fca000f8e0200 */
[----:B-1----:R-:W-:-:S13]  /*0060*/  ISETP.GE.AND P0, PT, R5, UR5, PT ;  /* 0x0000000505007c0c */ /* 0x002fda000bf06270 */
[----:B------:R-:W-:Y:S05]  /*0070*/  @P0 EXIT ;  /* 0x000000000000094d */ /* 0x000fea0003800000 */
[----:B------:R-:W0:Y:S01]  /*0080*/  LDC.64 R2, c[0x0][0x380] ;  /* 0x0000e000ff027b82 */ /* 0x000e220000000a00 */
[----:B------:R-:W1:Y:S01]  /*0090*/  LDCU.64 UR4, c[0x0][0x358] ;  /* 0x00006b00ff0477ac */ /* 0x000e620008000a00 */
[----:B0-----:R-:W-:-:S05]  /*00a0*/  IMAD.WIDE R2, R5, 0x4, R2 ;  /* 0x0000000405027825 */ /* 0x001fca00078e0202 */
[----:B-1----:R-:W2:Y:S02]  /*00b0*/  LDG.E R0, desc[UR4][R2.64] ;  /* 0x0000000402007981 */ /* 0x002ea4000c1e1900 */
[----:B--2---:R-:W-:-:S05]  /*00c0*/  FSET.BF.GT.AND R5, R0, RZ, PT ;  /* 0x000000ff0005720a */ /* 0x004fca0003804000 */
[----:B------:R-:W-:Y:S01]  /*00d0*/  STG.E desc[UR4][R2.64], R5 ;  /* 0x0000000502007986 */ /* 0x000fe2000c101904 */
[----:B------:R-:W-:Y:S05]  /*00e0*/  EXIT ;  /* 0x000000000000794d */ /* 0x000fea0003800000 */
.L_x_3:
        /* <DEDUP_REMOVED lines=9> */
.L_x_105:


//--------------------- .text._Z24applyBatchReLUDerivativePfi --------------------------
	.section	.text._Z24applyBatchReLUDerivativePfi,"ax",@progbits
	.align	128
        .global         _Z24applyBatchReLUDerivativePfi
        .type           _Z24applyBatchReLUDerivativePfi,@function
        .size           _Z24applyBatchReLUDerivativePfi,(.L_x_106 - _Z24applyBatchReLUDerivativePfi)
        .other          _Z24applyBatchReLUDerivativePfi,@"STO_CUDA_ENTRY STV_DEFAULT"
_Z24applyBatchReLUDerivativePfi:
.text._Z24applyBatchReLUDerivativePfi:
[----:B------:R-:W-:Y:S01]  /*0000*/  LDC R1, c[0x0][0x37c] ;  /* 0x0000df00ff017b82 */ /* 0x000fe20000000800 */
[----:B------:R-:W-:Y:S05]  /*0010*/  EXIT ;  /* 0x000000000000794d */ /* 0x000fea0003800000 */
.L_x_4:
        /* <DEDUP_REMOVED lines=14> */
.L_x_106:


//--------------------- .text._Z14applyBatchReLUPfi --------------------------
	.section	.text._Z14applyBatchReLUPfi,"ax",@progbits
	.align	128
        .global         _Z14applyBatchReLUPfi
        .type           _Z14applyBatchReLUPfi,@function
        .size           _Z14applyBatchReLUPfi,(.L_x_107 - _Z14applyBatchReLUPfi)
        .other          _Z14applyBatchReLUPfi,@"STO_CUDA_ENTRY STV_DEFAULT"
_Z14applyBatchReLUPfi:
.text._Z14applyBatchReLUPfi:
        /* <DEDUP_REMOVED lines=12> */
[----:B--2---:R-:W-:-:S05]  /*00c0*/  FMNMX R5, RZ, R0, !PT ;  /* 0x00000000ff057209 */ /* 0x004fca0007800000 */
[----:B------:R-:W-:Y:S01]  /*00d0*/  STG.E desc[UR4][R2.64], R5 ;  /* 0x0000000502007986 */ /* 0x000fe2000c101904 */
[----:B------:R-:W-:Y:S05]  /*00e0*/  EXIT ;  /* 0x000000000000794d */ /* 0x000fea0003800000 */
.L_x_5:
        /* <DEDUP_REMOVED lines=9> */
.L_x_107:


//--------------------- .text._Z15transposeKernelPfS_ii --------------------------
	.section	.text._Z15transposeKernelPfS_ii,"ax",@progbits
	.align	128
        .global         _Z15transposeKernelPfS_ii
        .type           _Z15transposeKernelPfS_ii,@function
        .size           _Z15transposeKernelPfS_ii,(.L_x_108 - _Z15transposeKernelPfS_ii)
        .other          _Z15transposeKernelPfS_ii,@"STO_CUDA_ENTRY STV_DEFAULT"
_Z15transposeKernelPfS_ii:
.text._Z15transposeKernelPfS_ii:
[----:B------:R-:W-:Y:S01]  /*0000*/  LDC R1, c[0x0][0x37c] ;  /* 0x0000df00ff017b82 */ /* 0x000fe20000000800 */
[----:B------:R-:W0:Y:S07]  /*0010*/  S2R R2, SR_TID.X ;  /* 0x0000000000027919 */ /* 0x000e2e0000002100 */
[----:B------:R-:W1:Y:S01]  /*0020*/  LDC R0, c[0x0][0x364] ;  /* 0x0000d900ff007b82 */ /* 0x000e620000000800 */
[----:B------:R-:W2:Y:S01]  /*0030*/  LDCU.64 UR6, c[0x0][0x390] ;  /* 0x00007200ff0677ac */ /* 0x000ea20008000a00 */
[----:B------:R-:W1:Y:S06]  /*0040*/  S2R R3, SR_TID.Y ;  /* 0x0000000000037919 */ /* 0x000e6c0000002200 */
[----:B------:R-:W0:Y:S08]  /*0050*/  S2UR UR5, SR_CTAID.X ;  /* 0x00000000000579c3 */ /* 0x000e300000002500 */
[----:B------:R-:W0:Y:S08]  /*0060*/  LDC R7, c[0x0][0x360] ;  /* 0x0000d800ff077b82 */ /* 0x000e300000000800 */
[----:B------:R-:W1:Y:S01]  /*0070*/  S2UR UR4, SR_CTAID.Y ;  /* 0x00000000000479c3 */ /* 0x000e620000002600 */
[----:B0-----:R-:W-:-:S05]  /*0080*/  IMAD R7, R7, UR5, R2 ;  /* 0x0000000507077c24 */ /* 0x001fca000f8e0202 */
[----:B--2---:R-:W-:Y:S01]  /*0090*/  ISETP.GE.AND P0, PT, R7, UR7, PT ;  /* 0x0000000707007c0c */ /* 0x004fe2000bf06270 */
[----:B-1----:R-:W-:-:S05]  /*00a0*/  IMAD R0, R0, UR4, R3 ;  /* 0x0000000400007c24 */ /* 0x002fca000f8e0203 */
[----:B------:R-:W-:-:S13]  /*00b0*/  ISETP.GE.OR P0, PT, R0, UR6, P0 ;  /* 0x0000000600007c0c */ /* 0x000fda0008706670 */
[----:B------:R-:W-:Y:S05]  /*00c0*/  @P0 EXIT ;  /* 0x000000000000094d */ /* 0x000fea0003800000 */
[----:B------:R-:W0:Y:S01]  /*00d0*/  LDC.64 R2, c[0x0][0x380] ;  /* 0x0000e000ff027b82 */ /* 0x000e220000000a00 */
[----:B------:R-:W1:Y:S01]  /*00e0*/  LDCU.64 UR4, c[0x0][0x358] ;  /* 0x00006b00ff0477ac */ /* 0x000e620008000a00 */
[----:B------:R-:W-:-:S04]  /*00f0*/  IMAD R5, R0, UR7, R7 ;  /* 0x0000000700057c24 */ /* 0x000fc8000f8e0207 */
[----:B0-----:R-:W-:Y:S02]  /*0100*/  IMAD.WIDE R2, R5, 0x4, R2 ;  /* 0x0000000405027825 */ /* 0x001fe400078e0202 */
[----:B------:R-:W0:Y:S04]  /*0110*/  LDC.64 R4, c[0x0][0x388] ;  /* 0x0000e200ff047b82 */ /* 0x000e280000000a00 */
[----:B-1----:R-:W2:Y:S01]  /*0120*/  LDG.E R3, desc[UR4][R2.64] ;  /* 0x0000000402037981 */ /* 0x002ea2000c1e1900 */
[----:B------:R-:W-:-:S04]  /*0130*/  IMAD R7, R7, UR6, R0 ;  /* 0x0000000607077c24 */ /* 0x000fc8000f8e0200 */
[----:B0-----:R-:W-:-:S05]  /*0140*/  IMAD.WIDE R4, R7, 0x4, R4 ;  /* 0x0000000407047825 */ /* 0x001fca00078e0204 */
[----:B--2---:R-:W-:Y:S01]  /*0150*/  STG.E desc[UR4][R4.64], R3 ;  /* 0x0000000304007986 */ /* 0x004fe2000c101904 */
[----:B------:R-:W-:Y:S05]  /*0160*/  EXIT ;  /* 0x000000000000794d */ /* 0x000fea0003800000 */
.L_x_6:
        /* <DEDUP_REMOVED lines=9> */
.L_x_108:


//--------------------- .text._Z25updateWeightsBiasesKernelPfS_fi --------------------------
	.section	.text._Z25updateWeightsBiasesKernelPfS_fi,"ax",@progbits
	.align	128
        .global         _Z25updateWeightsBiasesKernelPfS_fi
        .type           _Z25updateWeightsBiasesKernelPfS_fi,@function
        .size           _Z25updateWeightsBiasesKernelPfS_fi,(.L_x_109 - _Z25updateWeightsBiasesKernelPfS_fi)
        .other          _Z25updateWeightsBiasesKernelPfS_fi,@"STO_CUDA_ENTRY STV_DEFAULT"
_Z25updateWeightsBiasesKernelPfS_fi:
.text._Z25updateWeightsBiasesKernelPfS_fi:
        /* <DEDUP_REMOVED lines=13> */
[----:B------:R-:W-:Y:S01]  /*00d0*/  ISETP.NE.AND P0, PT, R17, RZ, PT ;  /* 0x000000ff1100720c */ /* 0x000fe20003f05270 */
[----:B------:R-:W0:Y:S01]  /*00e0*/  LDCU.64 UR36, c[0x0][0x358] ;  /* 0x00006b00ff2477ac */ /* 0x000e220008000a00 */
[----:B------:R-:W-:Y:S11]  /*00f0*/  BSSY.RECONVERGENT B6, `(.L_x_7) ;  /* 0x0000014000067945 */ /* 0x000ff60003800200 */
[----:B------:R-:W-:Y:S05]  /*0100*/  @P0 BRA `(.L_x_8) ;  /* 0x0000000000480947 */ /* 0x000fea0003800000 */
[----:B------:R-:W0:Y:S08]  /*0110*/  LDC.64 R6, c[0x0][0x388] ;  /* 0x0000e200ff067b82 */ /* 0x000e300000000a00 */
[----:B------:R-:W1:Y:S01]  /*0120*/  LDC.64 R10, c[0x0][0x380] ;  /* 0x0000e000ff0a7b82 */ /* 0x000e620000000a00 */
[----:B------:R-:W-:Y:S01]  /*0130*/  MOV R0, 0x0 ;  /* 0x0000000000007802 */ /* 0x000fe20000000f00 */
[----:B------:R-:W2:Y:S01]  /*0140*/  LDCU.64 UR4, c[0x4][0x28] ;  /* 0x01000500ff0477ac */ /* 0x000ea20008000a00 */
[----:B0-----:R0:W3:Y:S04]  /*0150*/  LDG.E R7, desc[UR36][R6.64] ;  /* 0x0000002406077981 */ /* 0x0010e8000c1e1900 */
[----:B-1----:R-:W4:Y:S01]  /*0160*/  LDG.E R10, desc[UR36][R10.64] ;  /* 0x000000240a0a7981 */ /* 0x002f22000c1e1900 */
[----:B------:R1:W1:Y:S01]  /*0170*/  LDC.64 R14, c[0x4][R0] ;  /* 0x01000000000e7b82 */ /* 0x0002620000000a00 */
[----:B--2---:R-:W-:Y:S01]  /*0180*/  MOV R4, UR4 ;  /* 0x0000000400047c02 */ /* 0x004fe20008000f00 */
[----:B------:R-:W-:Y:S01]  /*0190*/  IMAD.U32 R5, RZ, RZ, UR5 ;  /* 0x00000005ff057e24 */ /* 0x000fe2000f8e00ff */
[----:B------:R2:W-:Y:S01]  /*01a0*/  STL [R1], RZ ;  /* 0x000000ff01007387 */ /* 0x0005e20000100800 */
[----:B0-----:R-:W-:Y:S01]  /*01b0*/  IMAD.MOV.U32 R6, RZ, RZ, R2 ;  /* 0x000000ffff067224 */ /* 0x001fe200078e0002 */
[----:B---3--:R0:W3:Y:S08]  /*01c0*/  F2F.F64.F32 R8, R7 ;  /* 0x0000000700087310 */ /* 0x0080f00000201800 */
[----:B----4-:R-:W4:Y:S01]  /*01d0*/  F2F.F64.F32 R12, R10 ;  /* 0x0000000a000c7310 */ /* 0x010f220000201800 */
[----:B0-----:R-:W-:Y:S01]  /*01e0*/  MOV R7, R16 ;  /* 0x0000001000077202 */ /* 0x001fe20000000f00 */
[----:B---3--:R2:W-:Y:S04]  /*01f0*/  STL.64 [R1+0x8], R8 ;  /* 0x0000080801007387 */ /* 0x0085e80000100a00 */
[----:B-1--4-:R2:W-:Y:S02]  /*0200*/  STL.64 [R1+0x10], R12 ;  /* 0x0000100c01007387 */ /* 0x0125e40000100a00 */
[----:B------:R-:W-:-:S07]  /*0210*/  LEPC R20, `(.L_x_8) ;  /* 0x000000001014794e */ /* 0x000fce0000000000 */
[----:B--2---:R-:W-:Y:S05]  /*0220*/  CALL.ABS.NOINC R14 ;  /* 0x000000000e007343 */ /* 0x004fea0003c00000 */
.L_x_8:
[----:B0-----:R-:W-:Y:S05]  /*0230*/  BSYNC.RECONVERGENT B6 ;  /* 0x0000000000067941 */ /* 0x001fea0003800200 */
.L_x_7:
[----:B------:R-:W0:Y:S01]  /*0240*/  LDC.64 R4, c[0x0][0x380] ;  /* 0x0000e000ff047b82 */ /* 0x000e220000000a00 */
[----:B------:R-:W1:Y:S07]  /*0250*/  LDCU UR4, c[0x0][0x390] ;  /* 0x00007200ff0477ac */ /* 0x000e6e0008000800 */
[----:B------:R-:W2:Y:S01]  /*0260*/  LDC.64 R6, c[0x0][0x388] ;  /* 0x0000e200ff067b82 */ /* 0x000ea20000000a00 */
[----:B0-----:R-:W-:-:S06]  /*0270*/  IMAD.WIDE R4, R17, 0x4, R4 ;  /* 0x0000000411047825 */ /* 0x001fcc00078e0204 */
[----:B------:R-:W1:Y:S01]  /*0280*/  LDG.E R4, desc[UR36][R4.64] ;  /* 0x0000002404047981 */ /* 0x000e62000c1e1900 */
[----:B--2---:R-:W-:-:S05]  /*0290*/  IMAD.WIDE R6, R17, 0x4, R6 ;  /* 0x0000000411067825 */ /* 0x004fca00078e0206 */
[----:B------:R-:W1:Y:S01]  /*02a0*/  LDG.E R3, desc[UR36][R6.64] ;  /* 0x0000002406037981 */ /* 0x000e62000c1e1900 */
[----:B------:R-:W-:Y:S01]  /*02b0*/  ISETP.NE.AND P0, PT, R17, RZ, PT ;  /* 0x000000ff1100720c */ /* 0x000fe20003f05270 */
[----:B-1----:R-:W-:-:S05]  /*02c0*/  FFMA R3, -R4, UR4, R3 ;  /* 0x0000000404037c23 */ /* 0x002fca0008000103 */
[----:B------:R0:W-:Y:S07]  /*02d0*/  STG.E desc[UR36][R6.64], R3 ;  /* 0x0000000306007986 */ /* 0x0001ee000c101924 */
[----:B------:R-:W-:Y:S05]  /*02e0*/  @P0 EXIT ;  /* 0x000000000000094d */ /* 0x000fea0003800000 */
[----:B------:R-:W1:Y:S01]  /*02f0*/  LDC.64 R10, c[0x0][0x388] ;  /* 0x0000e200ff0a7b82 */ /* 0x000e620000000a00 */
[----:B0-----:R-:W-:Y:S01]  /*0300*/  MOV R3, 0x0 ;  /* 0x0000000000037802 */ /* 0x001fe20000000f00 */
[----:B------:R-:W0:Y:S01]  /*0310*/  LDCU.64 UR4, c[0x4][0x30] ;  /* 0x01000600ff0477ac */ /* 0x000e220008000a00 */
[----:B-1----:R-:W2:Y:S05]  /*0320*/  LDG.E R0, desc[UR36][R10.64] ;  /* 0x000000240a007981 */ /* 0x002eaa000c1e1900 */
[----:B------:R1:W3:Y:S01]  /*0330*/  LDC.64 R12, c[0x4][R3] ;  /* 0x01000000030c7b82 */ /* 0x0002e20000000a00 */
[----:B0-----:R-:W-:Y:S01]  /*0340*/  IMAD.U32 R4, RZ, RZ, UR4 ;  /* 0x00000004ff047e24 */ /* 0x001fe2000f8e00ff */
[----:B------:R-:W-:Y:S01]  /*0350*/  MOV R5, UR5 ;  /* 0x0000000500057c02 */ /* 0x000fe20008000f00 */
[----:B------:R1:W-:Y:S01]  /*0360*/  STL [R1], RZ ;  /* 0x000000ff01007387 */ /* 0x0003e20000100800 */
[----:B------:R-:W-:Y:S01]  /*0370*/  IMAD.MOV.U32 R6, RZ, RZ, R2 ;  /* 0x000000ffff067224 */ /* 0x000fe200078e0002 */
[----:B------:R-:W-:Y:S01]  /*0380*/  MOV R7, R16 ;  /* 0x0000001000077202 */ /* 0x000fe20000000f00 */
[----:B--2---:R-:W0:Y:S02]  /*0390*/  F2F.F64.F32 R8, R0 ;  /* 0x0000000000087310 */ /* 0x004e240000201800 */
[----:B0--3--:R1:W-:Y:S04]  /*03a0*/  STL.64 [R1+0x8], R8 ;  /* 0x0000080801007387 */ /* 0x0093e80000100a00 */
[----:B------:R-:W-:-:S07]  /*03b0*/  LEPC R20, `(.L_x_9) ;  /* 0x000000001014794e */ /* 0x000fce0000000000 */
[----:B-1----:R-:W-:Y:S05]  /*03c0*/  CALL.ABS.NOINC R12 ;  /* 0x000000000c007343 */ /* 0x002fea0003c00000 */
.L_x_9:
[----:B------:R-:W-:Y:S05]  /*03d0*/  EXIT ;  /* 0x000000000000794d */ /* 0x000fea0003800000 */
.L_x_10:
        /* <DEDUP_REMOVED lines=10> */
.L_x_109:


//--------------------- .text._Z27calculateBiasGradientKernelPfS_iiS_ --------------------------
	.section	.text._Z27calculateBiasGradientKernelPfS_iiS_,"ax",@progbits
	.align	128
        .global         _Z27calculateBiasGradientKernelPfS_iiS_
        .type           _Z27calculateBiasGradientKernelPfS_iiS_,@function
        .size           _Z27calculateBiasGradientKernelPfS_iiS_,(.L_x_101 - _Z27calculateBiasGradientKernelPfS_iiS_)
        .other          _Z27calculateBiasGradientKernelPfS_iiS_,@"STO_CUDA_ENTRY STV_DEFAULT"
_Z27calculateBiasGradientKernelPfS_iiS_:
.text._Z27calculateBiasGradientKernelPfS_iiS_:
[----:B------:R-:W-:Y:S01]  /*0000*/  LDC R1, c[0x0][0x37c] ;  /* 0x0000df00ff017b82 */ /* 0x000fe20000000800 */
[----:B------:R-:W0:Y:S07]  /*0010*/  S2R R3, SR_TID.X ;  /* 0x0000000000037919 */ /* 0x000e2e0000002100 */
[----:B------:R-:W0:Y:S08]  /*0020*/  S2UR UR4, SR_CTAID.X ;  /* 0x00000000000479c3 */ /* 0x000e300000002500 */
[----:B------:R-:W0:Y:S08]  /*0030*/  LDC R14, c[0x0][0x360] ;  /* 0x0000d800ff0e7b82 */ /* 0x000e300000000800 */
[----:B------:R-:W1:Y:S01]  /*0040*/  LDC R19, c[0x0][0x390] ;  /* 0x0000e400ff137b82 */ /* 0x000e620000000800 */
[----:B0-----:R-:W-:-:S05]  /*0050*/  IMAD R14, R14, UR4, R3 ;  /* 0x000000040e0e7c24 */ /* 0x001fca000f8e0203 */
[----:B-1----:R-:W-:-:S13]  /*0060*/  ISETP.GE.AND P0, PT, R14, R19, PT ;  /* 0x000000130e00720c */ /* 0x002fda0003f06270 */
[----:B------:R-:W-:Y:S05]  /*0070*/  @P0 EXIT ;  /* 0x000000000000094d */ /* 0x000fea0003800000 */
[----:B------:R-:W0:Y:S01]  /*0080*/  LDCU UR7, c[0x0][0x394] ;  /* 0x00007280ff0777ac */ /* 0x000e220008000800 */
[----:B------:R-:W-:Y:S01]  /*0090*/  HFMA2 R15, -RZ, RZ, 0, 0 ;  /* 0x00000000ff0f7431 */ /* 0x000fe200000001ff */
[----:B------:R-:W1:Y:S01]  /*00a0*/  LDCU.64 UR8, c[0x0][0x358] ;  /* 0x00006b00ff0877ac */ /* 0x000e620008000a00 */
[----:B0-----:R-:W-:-:S09]  /*00b0*/  UISETP.GE.AND UP0, UPT, UR7, 0x1, UPT ;  /* 0x000000010700788c */ /* 0x001fd2000bf06270 */
[----:B-1----:R-:W-:Y:S05]  /*00c0*/  BRA.U !UP0, `(.L_x_11) ;  /* 0x0000000508f87547 */ /* 0x002fea000b800000 */
[----:B------:R-:W-:Y:S01]  /*00d0*/  UISETP.GE.U32.AND UP1, UPT, UR7, 0x10, UPT ;  /* 0x000000100700788c */ /* 0x000fe2000bf26070 */
[----:B------:R-:W-:Y:S01]  /*00e0*/  MOV R15, RZ ;  /* 0x000000ff000f7202 */ /* 0x000fe20000000f00 */
[----:B------:R-:W-:Y:S01]  /*00f0*/  ULOP3.LUT UR5, UR7, 0xf, URZ, 0xc0, !UPT ;  /* 0x0000000f07057892 */ /* 0x000fe2000f8ec0ff */
[----:B------:R-:W-:-:S03]  /*0100*/  UMOV UR4, URZ ;  /* 0x000000ff00047c82 */ /* 0x000fc60008000000 */
[----:B------:R-:W-:-:S03]  /*0110*/  UISETP.NE.AND UP0, UPT, UR5, URZ, UPT ;  /* 0x000000ff0500728c */ /* 0x000fc6000bf05270 */
[----:B------:R-:W-:Y:S08]  /*0120*/  BRA.U !UP1, `(.L_x_12) ;  /* 0x0000000109e47547 */ /* 0x000ff0000b800000 */
[----:B------:R-:W-:Y:S01]  /*0130*/  ULOP3.LUT UR4, UR7, 0x7ffffff0, URZ, 0xc0, !UPT ;  /* 0x7ffffff007047892 */ /* 0x000fe2000f8ec0ff */
[----:B------:R-:W-:Y:S02]  /*0140*/  MOV R15, RZ ;  /* 0x000000ff000f7202 */ /* 0x000fe40000000f00 */
[----:B------:R-:W-:Y:S01]  /*0150*/  MOV R0, R14 ;  /* 0x0000000e00007202 */ /* 0x000fe20000000f00 */
[----:B------:R-:W-:-:S12]  /*0160*/  UIADD3 UR6, UPT, UPT, -UR4, URZ, URZ ;  /* 0x000000ff04067290 */ /* 0x000fd8000fffe1ff */
.L_x_13:
[----:B------:R-:W0:Y:S02]  /*0170*/  LDC.64 R4, c[0x0][0x380] ;  /* 0x0000e000ff047b82 */ /* 0x000e240000000a00 */
[----:B0-----:R-:W-:-:S05]  /*0180*/  IMAD.WIDE R4, R0, 0x4, R4 ;  /* 0x0000000400047825 */ /* 0x001fca00078e0204 */
[----:B------:R-:W2:Y:S01]  /*0190*/  LDG.E R24, desc[UR8][R4.64] ;  /* 0x0000000804187981 */ /* 0x000ea2000c1e1900 */
[----:B------:R-:W-:-:S05]  /*01a0*/  IMAD.WIDE R6, R19, 0x4, R4 ;  /* 0x0000000413067825 */ /* 0x000fca00078e0204 */
[----:B------:R0:W3:Y:S01]  /*01b0*/  LDG.E R23, desc[UR8][R6.64] ;  /* 0x0000000806177981 */ /* 0x0000e2000c1e1900 */
[----:B------:R-:W-:-:S05]  /*01c0*/  IMAD.WIDE R8, R19, 0x4, R6 ;  /* 0x0000000413087825 */ /* 0x000fca00078e0206 */
[----:B------:R1:W4:Y:S01]  /*01d0*/  LDG.E R22, desc[UR8][R8.64] ;  /* 0x0000000808167981 */ /* 0x000322000c1e1900 */
[----:B------:R-:W-:-:S05]  /*01e0*/  IMAD.WIDE R12, R19, 0x4, R8 ;  /* 0x00000004130c7825 */ /* 0x000fca00078e0208 */
[----:B------:R-:W5:Y:S01]  /*01f0*/  LDG.E R21, desc[UR8][R12.64] ;  /* 0x000000080c157981 */ /* 0x000f62000c1e1900 */
[----:B------:R-:W-:-:S05]  /*0200*/  IMAD.WIDE R16, R19, 0x4, R12 ;  /* 0x0000000413107825 */ /* 0x000fca00078e020c */
[----:B------:R-:W5:Y:S01]  /*0210*/  LDG.E R20, desc[UR8][R16.64] ;  /* 0x0000000810147981 */ /* 0x000f62000c1e1900 */
[----:B------:R-:W-:-:S05]  /*0220*/  IMAD.WIDE R2, R19, 0x4, R16 ;  /* 0x0000000413027825 */ /* 0x000fca00078e0210 */
[----:B------:R1:W5:Y:S01]  /*0230*/  LDG.E R18, desc[UR8][R2.64] ;  /* 0x0000000802127981 */ /* 0x000362000c1e1900 */
[----:B------:R-:W-:-:S05]  /*0240*/  IMAD.WIDE R26, R19, 0x4, R2 ;  /* 0x00000004131a7825 */ /* 0x000fca00078e0202 */
[----:B------:R1:W5:Y:S01]  /*0250*/  LDG.E R25, desc[UR8][R26.64] ;  /* 0x000000081a197981 */ /* 0x000362000c1e1900 */
[----:B------:R-:W-:-:S05]  /*0260*/  IMAD.WIDE R10, R19, 0x4, R26 ;  /* 0x00000004130a7825 */ /* 0x000fca00078e021a */
[----:B------:R1:W5:Y:S01]  /*0270*/  LDG.E R28, desc[UR8][R10.64] ;  /* 0x000000080a1c7981 */ /* 0x000362000c1e1900 */
[----:B0-----:R-:W-:-:S04]  /*0280*/  IMAD.WIDE R6, R19, 0x4, R10 ;  /* 0x0000000413067825 */ /* 0x001fc800078e020a */
[C---:B-1----:R-:W-:Y:S02]  /*0290*/  IMAD.WIDE R8, R19.reuse, 0x4, R6 ;  /* 0x0000000413087825 */ /* 0x042fe400078e0206 */
[----:B------:R-:W5:Y:S02]  /*02a0*/  LDG.E R6, desc[UR8][R6.64] ;  /* 0x0000000806067981 */ /* 0x000f64000c1e1900 */
[C---:B------:R-:W-:Y:S02]  /*02b0*/  IMAD.WIDE R2, R19.reuse, 0x4, R8 ;  /* 0x0000000413027825 */ /* 0x040fe400078e0208 */
[----:B------:R-:W5:Y:S02]  /*02c0*/  LDG.E R8, desc[UR8][R8.64] ;  /* 0x0000000808087981 */ /* 0x000f64000c1e1900 */
[C---:B------:R-:W-:Y:S02]  /*02d0*/  IMAD.WIDE R4, R19.reuse, 0x4, R2 ;  /* 0x0000000413047825 */ /* 0x040fe400078e0202 */
[----:B------:R-:W5:Y:S02]  /*02e0*/  LDG.E R29, desc[UR8][R2.64] ;  /* 0x00000008021d7981 */ /* 0x000f64000c1e1900 */
[----:B------:R-:W-:-:S02]  /*02f0*/  IMAD.WIDE R12, R19, 0x4, R4 ;  /* 0x00000004130c7825 */ /* 0x000fc400078e0204 */
[----:B------:R-:W5:Y:S02]  /*0300*/  LDG.E R4, desc[UR8][R4.64] ;  /* 0x0000000804047981 */ /* 0x000f64000c1e1900 */
[C---:B------:R-:W-:Y:S02]  /*0310*/  IMAD.WIDE R16, R19.reuse, 0x4, R12 ;  /* 0x0000000413107825 */ /* 0x040fe400078e020c */
[----:B------:R-:W5:Y:S02]  /*0320*/  LDG.E R12, desc[UR8][R12.64] ;  /* 0x000000080c0c7981 */ /* 0x000f64000c1e1900 */
[C---:B------:R-:W-:Y:S02]  /*0330*/  IMAD.WIDE R26, R19.reuse, 0x4, R16 ;  /* 0x00000004131a7825 */ /* 0x040fe400078e0210 */
[----:B------:R-:W5:Y:S02]  /*0340*/  LDG.E R16, desc[UR8][R16.64] ;  /* 0x0000000810107981 */ /* 0x000f64000c1e1900 */
[----:B------:R-:W-:-:S02]  /*0350*/  IMAD.WIDE R10, R19, 0x4, R26 ;  /* 0x00000004130a7825 */ /* 0x000fc400078e021a */
[----:B------:R-:W5:Y:S04]  /*0360*/  LDG.E R26, desc[UR8][R26.64] ;  /* 0x000000081a1a7981 */ /* 0x000f68000c1e1900 */
[----:B------:R-:W5:Y:S01]  /*0370*/  LDG.E R10, desc[UR8][R10.64] ;  /* 0x000000080a0a7981 */ /* 0x000f62000c1e1900 */
[----:B------:R-:W-:-:S04]  /*0380*/  UIADD3 UR6, UPT, UPT, UR6, 0x10, URZ ;  /* 0x0000001006067890 */ /* 0x000fc8000fffe0ff */
[----:B------:R-:W-:Y:S01]  /*0390*/  UISETP.NE.AND UP1, UPT, UR6, URZ, UPT ;  /* 0x000000ff0600728c */ /* 0x000fe2000bf25270 */
[----:B------:R-:W-:Y:S01]  /*03a0*/  LEA R0, R19, R0, 0x4 ;  /* 0x0000000013007211 */ /* 0x000fe200078e20ff */
[----:B--2---:R-:W-:-:S04]  /*03b0*/  FADD R24, R24, R15 ;  /* 0x0000000f18187221 */ /* 0x004fc80000000000 */
[----:B---3--:R-:W-:-:S04]  /*03c0*/  FADD R23, R24, R23 ;  /* 0x0000001718177221 */ /* 0x008fc80000000000 */
[----:B----4-:R-:W-:-:S04]  /*03d0*/  FADD R22, R23, R22 ;  /* 0x0000001617167221 */ /* 0x010fc80000000000 */
[----:B-----5:R-:W-:-:S04]  /*03e0*/  FADD R21, R22, R21 ;  /* 0x0000001516157221 */ /* 0x020fc80000000000 */
[----:B------:R-:W-:-:S04]  /*03f0*/  FADD R21, R21, R20 ;  /* 0x0000001415157221 */ /* 0x000fc80000000000 */
        /* <DEDUP_REMOVED lines=10> */
[----:B------:R-:W-:Y:S01]  /*04a0*/  FADD R15, R29, R10 ;  /* 0x0000000a1d0f7221 */ /* 0x000fe20000000000 */
[----:B------:R-:W-:Y:S06]  /*04b0*/  BRA.U UP1, `(.L_x_13) ;  /* 0xfffffffd012c7547 */ /* 0x000fec000b83ffff */
.L_x_12:
[----:B------:R-:W-:Y:S05]  /*04c0*/  BRA.U !UP0, `(.L_x_11) ;  /* 0x0000000108f87547 */ /* 0x000fea000b800000 */
[----:B------:R-:W-:Y:S02]  /*04d0*/  UISETP.GE.U32.AND UP0, UPT, UR5, 0x8, UPT ;  /* 0x000000080500788c */ /* 0x000fe4000bf06070 */
[----:B------:R-:W-:-:S04]  /*04e0*/  ULOP3.LUT UR6, UR7, 0x7, URZ, 0xc0, !UPT ;  /* 0x0000000707067892 */ /* 0x000fc8000f8ec0ff */
[----:B------:R-:W-:-:S03]  /*04f0*/  UISETP.NE.AND UP1, UPT, UR6, URZ, UPT ;  /* 0x000000ff0600728c */ /* 0x000fc6000bf25270 */
[----:B------:R-:W-:Y:S08]  /*0500*/  BRA.U !UP0, `(.L_x_14) ;  /* 0x00000001086c7547 */ /* 0x000ff0000b800000 */
[----:B------:R-:W0:Y:S01]  /*0510*/  LDC.64 R2, c[0x0][0x380] ;  /* 0x0000e000ff027b82 */ /* 0x000e220000000a00 */
[----:B------:R-:W-:-:S04]  /*0520*/  IMAD R5, R19, UR4, R14 ;  /* 0x0000000413057c24 */ /* 0x000fc8000f8e020e */
[----:B0-----:R-:W-:-:S04]  /*0530*/  IMAD.WIDE R2, R5, 0x4, R2 ;  /* 0x0000000405027825 */ /* 0x001fc800078e0202 */
[C---:B------:R-:W-:Y:S02]  /*0540*/  IMAD.WIDE R4, R19.reuse, 0x4, R2 ;  /* 0x0000000413047825 */ /* 0x040fe400078e0202 */
[----:B------:R-:W2:Y:S02]  /*0550*/  LDG.E R2, desc[UR8][R2.64] ;  /* 0x0000000802027981 */ /* 0x000ea4000c1e1900 */
[C---:B------:R-:W-:Y:S02]  /*0560*/  IMAD.WIDE R6, R19.reuse, 0x4, R4 ;  /* 0x0000000413067825 */ /* 0x040fe400078e0204 */
[----:B------:R-:W3:Y:S02]  /*0570*/  LDG.E R5, desc[UR8][R4.64] ;  /* 0x0000000804057981 */ /* 0x000ee4000c1e1900 */
[C---:B------:R-:W-:Y:S02]  /*0580*/  IMAD.WIDE R8, R19.reuse, 0x4, R6 ;  /* 0x0000000413087825 */ /* 0x040fe400078e0206 */
[----:B------:R-:W4:Y:S02]  /*0590*/  LDG.E R7, desc[UR8][R6.64] ;  /* 0x0000000806077981 */ /* 0x000f24000c1e1900 */
        /* <DEDUP_REMOVED lines=9> */
[----:B------:R-:W-:Y:S01]  /*0630*/  UIADD3 UR4, UPT, UPT, UR4, 0x8, URZ ;  /* 0x0000000804047890 */ /* 0x000fe2000fffe0ff */
[----:B--2---:R-:W-:-:S04]  /*0640*/  FADD R2, R15, R2 ;  /* 0x000000020f027221 */ /* 0x004fc80000000000 */
[----:B---3--:R-:W-:-:S04]  /*0650*/  FADD R2, R2, R5 ;  /* 0x0000000502027221 */ /* 0x008fc80000000000 */
[----:B----4-:R-:W-:-:S04]  /*0660*/  FADD R2, R2, R7 ;  /* 0x0000000702027221 */ /* 0x010fc80000000000 */
[----:B-----5:R-:W-:-:S04]  /*0670*/  FADD R2, R2, R9 ;  /* 0x0000000902027221 */ /* 0x020fc80000000000 */
[----:B------:R-:W-:-:S04]  /*0680*/  FADD R2, R2, R11 ;  /* 0x0000000b02027221 */ /* 0x000fc80000000000 */
[----:B------:R-:W-:-:S04]  /*0690*/  FADD R2, R2, R13 ;  /* 0x0000000d02027221 */ /* 0x000fc80000000000 */
[----:B------:R-:W-:-:S04]  /*06a0*/  FADD R2, R2, R17 ;  /* 0x0000001102027221 */ /* 0x000fc80000000000 */
[----:B------:R-:W-:-:S07]  /*06b0*/  FADD R15, R2, R21 ;  /* 0x00000015020f7221 */ /* 0x000fce0000000000 */
.L_x_14:
        /* <DEDUP_REMOVED lines=12> */
[----:B------:R-:W-:Y:S02]  /*0780*/  IMAD.WIDE R8, R19, 0x4, R6 ;  /* 0x0000000413087825 */ /* 0x000fe400078e0206 */
[----:B------:R-:W4:Y:S04]  /*0790*/  LDG.E R6, desc[UR8][R6.64] ;  /* 0x0000000806067981 */ /* 0x000f28000c1e1900 */
[----:B------:R-:W5:Y:S01]  /*07a0*/  LDG.E R8, desc[UR8][R8.64] ;  /* 0x0000000808087981 */ /* 0x000f62000c1e1900 */
[----:B------:R-:W-:Y:S01]  /*07b0*/  UIADD3 UR4, UPT, UPT, UR4, 0x4, URZ ;  /* 0x0000000404047890 */ /* 0x000fe2000fffe0ff */
[----:B--2---:R-:W-:-:S04]  /*07c0*/  FADD R15, R15, R2 ;  /* 0x000000020f0f7221 */ /* 0x004fc80000000000 */
[----:B---3--:R-:W-:-:S04]  /*07d0*/  FADD R15, R15, R4 ;  /* 0x000000040f0f7221 */ /* 0x008fc80000000000 */
[----:B----4-:R-:W-:-:S04]  /*07e0*/  FADD R15, R15, R6 ;  /* 0x000000060f0f7221 */ /* 0x010fc80000000000 */
[----:B-----5:R-:W-:-:S07]  /*07f0*/  FADD R15, R15, R8 ;  /* 0x000000080f0f7221 */ /* 0x020fce0000000000 */
.L_x_15:
[----:B------:R-:W-:Y:S05]  /*0800*/  BRA.U !UP1, `(.L_x_11) ;  /* 0x0000000109287547 */ /* 0x000fea000b800000 */
[----:B------:R-:W0:Y:S01]  /*0810*/  LDC.64 R4, c[0x0][0x380] ;  /* 0x0000e000ff047b82 */ /* 0x000e220000000a00 */
[----:B------:R-:W-:Y:S01]  /*0820*/  IMAD R0, R19, UR4, R14 ;  /* 0x0000000413007c24 */ /* 0x000fe2000f8e020e */
[----:B------:R-:W-:-:S12]  /*0830*/  UIADD3 UR5, UPT, UPT, -UR5, URZ, URZ ;  /* 0x000000ff05057290 */ /* 0x000fd8000fffe1ff */
.L_x_16:
[----:B0-----:R-:W-:-:S06]  /*0840*/  IMAD.WIDE R2, R0, 0x4, R4 ;  /* 0x0000000400027825 */ /* 0x001fcc00078e0204 */
[----:B------:R-:W2:Y:S01]  /*0850*/  LDG.E R2, desc[UR8][R2.64] ;  /* 0x0000000802027981 */ /* 0x000ea2000c1e1900 */
[----:B------:R-:W-:Y:S01]  /*0860*/  UIADD3 UR5, UPT, UPT, UR5, 0x1, URZ ;  /* 0x0000000105057890 */ /* 0x000fe2000fffe0ff */
[----:B------:R-:W-:-:S03]  /*0870*/  IADD3 R0, PT, PT, R0, R19, RZ ;  /* 0x0000001300007210 */ /* 0x000fc60007ffe0ff */
[----:B------:R-:W-:Y:S01]  /*0880*/  UISETP.NE.AND UP0, UPT, UR5, URZ, UPT ;  /* 0x000000ff0500728c */ /* 0x000fe2000bf05270 */
[----:B--2---:R-:W-:-:S08]  /*0890*/  FADD R15, R2, R15 ;  /* 0x0000000f020f7221 */ /* 0x004fd00000000000 */
[----:B------:R-:W-:Y:S05]  /*08a0*/  BRA.U UP0, `(.L_x_16) ;  /* 0xfffffffd00e47547 */ /* 0x000fea000b83ffff */
.L_x_11:
[----:B------:R-:W-:Y:S01]  /*08b0*/  I2FP.F32.S32 R4, UR7 ;  /* 0x0000000700047c45 */ /* 0x000fe20008201400 */
[----:B------:R-:W-:Y:S03]  /*08c0*/  BSSY.RECONVERGENT B0, `(.L_x_17) ;  /* 0x000000d000007945 */ /* 0x000fe60003800200 */
[----:B------:R-:W0:Y:S08]  /*08d0*/  MUFU.RCP R3, R4 ;  /* 0x0000000400037308 */ /* 0x000e300000001000 */
[----:B------:R-:W1:Y:S01]  /*08e0*/  FCHK P0, R15, R4 ;  /* 0x000000040f007302 */ /* 0x000e620000000000 */
[----:B0-----:R-:W-:-:S04]  /*08f0*/  FFMA R0, -R4, R3, 1 ;  /* 0x3f80000004007423 */ /* 0x001fc80000000103 */
[----:B------:R-:W-:-:S04]  /*0900*/  FFMA R0, R3, R0, R3 ;  /* 0x0000000003007223 */ /* 0x000fc80000000003 */
[----:B------:R-:W-:-:S04]  /*0910*/  FFMA R3, R0, R15, RZ ;  /* 0x0000000f00037223 */ /* 0x000fc800000000ff */
[----:B------:R-:W-:-:S04]  /*0920*/  FFMA R2, -R4, R3, R15 ;  /* 0x0000000304027223 */ /* 0x000fc8000000010f */
[----:B------:R-:W-:Y:S01]  /*0930*/  FFMA R5, R0, R2, R3 ;  /* 0x0000000200057223 */ /* 0x000fe20000000003 */
[----:B-1----:R-:W-:Y:S06]  /*0940*/  @!P0 BRA `(.L_x_18) ;  /* 0x0000000000108947 */ /* 0x002fec0003800000 */
[----:B------:R-:W-:Y:S02]  /*0950*/  MOV R3, R15 ;  /* 0x0000000f00037202 */ /* 0x000fe40000000f00 */
[----:B------:R-:W-:-:S07]  /*0960*/  MOV R2, 0x980 ;  /* 0x0000098000027802 */ /* 0x000fce0000000f00 */
[----:B------:R-:W-:Y:S05]  /*0970*/  CALL.REL.NOINC `($__internal_0_$__cuda_sm3x_div_rn_noftz_f32_slowpath) ;  /* 0x0000000000287944 */ /* 0x000fea0003c00000 */
[----:B------:R-:W-:-:S07]  /*0980*/  MOV R5, R0 ;  /* 0x0000000000057202 */ /* 0x000fce0000000f00 */
.L_x_18:
[----:B------:R-:W-:Y:S05]  /*0990*/  BSYNC.RECONVERGENT B0 ;  /* 0x0000000000007941 */ /* 0x000fea0003800200 */
.L_x_17:
[----:B------:R-:W0:Y:S01]  /*09a0*/  LDC.64 R2, c[0x0][0x388] ;  /* 0x0000e200ff027b82 */ /* 0x000e220000000a00 */
[C---:B------:R-:W-:Y:S01]  /*09b0*/  ISETP.NE.AND P0, PT, R14.reuse, RZ, PT ;  /* 0x000000ff0e00720c */ /* 0x040fe20003f05270 */
[----:B0-----:R-:W-:-:S05]  /*09c0*/  IMAD.WIDE R2, R14, 0x4, R2 ;  /* 0x000000040e027825 */ /* 0x001fca00078e0202 */
[----:B------:R0:W-:Y:S07]  /*09d0*/  STG.E desc[UR8][R2.64], R5 ;  /* 0x0000000502007986 */ /* 0x0001ee000c101908 */
[----:B------:R-:W-:Y:S05]  /*09e0*/  @P0 EXIT ;  /* 0x000000000000094d */ /* 0x000fea0003800000 */
[----:B0-----:R-:W0:Y:S02]  /*09f0*/  LDC.64 R2, c[0x0][0x398] ;  /* 0x0000e600ff027b82 */ /* 0x001e240000000a00 */
[----:B0-----:R-:W-:Y:S01]  /*0a00*/  STG.E desc[UR8][R2.64], R15 ;  /* 0x0000000f02007986 */ /* 0x001fe2000c101908 */
[----:B------:R-:W-:Y:S05]  /*0a10*/  EXIT ;  /* 0x000000000000794d */ /* 0x000fea0003800000 */
        .weak           $__internal_0_$__cuda_sm3x_div_rn_noftz_f32_slowpath
        .type           $__internal_0_$__cuda_sm3x_div_rn_noftz_f32_slowpath,@function
        .size           $__internal_0_$__cuda_sm3x_div_rn_noftz_f32_slowpath,(.L_x_101 - $__internal_0_$__cuda_sm3x_div_rn_noftz_f32_slowpath)
$__internal_0_$__cuda_sm3x_div_rn_noftz_f32_slowpath:
[----:B------:R-:W-:Y:S01]  /*0a20*/  SHF.R.U32.HI R5, RZ, 0x17, R4 ;  /* 0x00000017ff057819 */ /* 0x000fe20000011604 */
[----:B------:R-:W-:Y:S01]  /*0a30*/  BSSY.RECONVERGENT B1, `(.L_x_19) ;  /* 0x0000063000017945 */ /* 0x000fe20003800200 */
[----:B------:R-:W-:Y:S02]  /*0a40*/  SHF.R.U32.HI R0, RZ, 0x17, R3 ;  /* 0x00000017ff007819 */ /* 0x000fe40000011603 */
[----:B------:R-:W-:Y:S02]  /*0a50*/  LOP3.LUT R5, R5, 0xff, RZ, 0xc0, !PT ;  /* 0x000000ff05057812 */ /* 0x000fe400078ec0ff */
[----:B------:R-:W-:Y:S02]  /*0a60*/  LOP3.LUT R10, R0, 0xff, RZ, 0xc0, !PT ;  /* 0x000000ff000a7812 */ /* 0x000fe400078ec0ff */
[----:B------:R-:W-:Y:S02]  /*0a70*/  IADD3 R7, PT, PT, R5, -0x1, RZ ;  /* 0xffffffff05077810 */ /* 0x000fe40007ffe0ff */
[----:B------:R-:W-:-:S02]  /*0a80*/  IADD3 R8, PT, PT, R10, -0x1, RZ ;  /* 0xffffffff0a087810 */ /* 0x000fc40007ffe0ff */
[----:B------:R-:W-:-:S04]  /*0a90*/  ISETP.GT.U32.AND P0, PT, R7, 0xfd, PT ;  /* 0x000000fd0700780c */ /* 0x000fc80003f04070 */
[----:B------:R-:W-:-:S13]  /*0aa0*/  ISETP.GT.U32.OR P0, PT, R8, 0xfd, P0 ;  /* 0x000000fd0800780c */ /* 0x000fda0000704470 */
[----:B------:R-:W-:Y:S01]  /*0ab0*/  @!P0 MOV R6, RZ ;  /* 0x000000ff00068202 */ /* 0x000fe20000000f00 */
[----:B------:R-:W-:Y:S06]  /*0ac0*/  @!P0 BRA `(.L_x_20) ;  /* 0x0000000000608947 */ /* 0x000fec0003800000 */
[----:B------:R-:W-:Y:S02]  /*0ad0*/  FSETP.GTU.FTZ.AND P0, PT, |R3|, +INF , PT ;  /* 0x7f8000000300780b */ /* 0x000fe40003f1c200 */
[----:B------:R-:W-:Y:S02]  /*0ae0*/  FSETP.GTU.FTZ.AND P1, PT, |R4|, +INF , PT ;  /* 0x7f8000000400780b */ /* 0x000fe40003f3c200 */
[----:B------:R-:W-:Y:S02]  /*0af0*/  MOV R0, R4 ;  /* 0x0000000400007202 */ /* 0x000fe40000000f00 */
[----:B------:R-:W-:-:S13]  /*0b00*/  PLOP3.LUT P0, PT, P0, P1, PT, 0xf8, 0x8f ;  /* 0x00000000008f781c */ /* 0x000fda0000703f70 */
[----:B------:R-:W-:Y:S05]  /*0b10*/  @P0 BRA `(.L_x_21) ;  /* 0x00000004004c0947 */ /* 0x000fea0003800000 */
[----:B------:R-:W-:-:S13]  /*0b20*/  LOP3.LUT P0, RZ, R4, 0x7fffffff, R3, 0xc8, !PT ;  /* 0x7fffffff04ff7812 */ /* 0x000fda000780c803 */
[----:B------:R-:W-:Y:S05]  /*0b30*/  @!P0 BRA `(.L_x_22) ;  /* 0x00000004003c8947 */ /* 0x000fea0003800000 */
[C---:B------:R-:W-:Y:S02]  /*0b40*/  FSETP.NEU.FTZ.AND P2, PT, |R3|.reuse, +INF , PT ;  /* 0x7f8000000300780b */ /* 0x040fe40003f5d200 */
[----:B------:R-:W-:Y:S02]  /*0b50*/  FSETP.NEU.FTZ.AND P1, PT, |R0|, +INF , PT ;  /* 0x7f8000000000780b */ /* 0x000fe40003f3d200 */
[----:B------:R-:W-:-:S11]  /*0b60*/  FSETP.NEU.FTZ.AND P0, PT, |R3|, +INF , PT ;  /* 0x7f8000000300780b */ /* 0x000fd60003f1d200 */
[----:B------:R-:W-:Y:S05]  /*0b70*/  @!P1 BRA !P2, `(.L_x_22) ;  /* 0x00000004002c9947 */ /* 0x000fea0005000000 */
[----:B------:R-:W-:-:S04]  /*0b80*/  LOP3.LUT P2, RZ, R3, 0x7fffffff, RZ, 0xc0, !PT ;  /* 0x7fffffff03ff7812 */ /* 0x000fc8000784c0ff */
[----:B------:R-:W-:-:S13]  /*0b90*/  PLOP3.LUT P1, PT, P1, P2, PT, 0x2f, 0xf2 ;  /* 0x0000000000f2781c */ /* 0x000fda0000f24577 */
[----:B------:R-:W-:Y:S05]  /*0ba0*/  @P1 BRA `(.L_x_23) ;  /* 0x0000000400181947 */ /* 0x000fea0003800000 */
[----:B------:R-:W-:-:S04]  /*0bb0*/  LOP3.LUT P1, RZ, R4, 0x7fffffff, RZ, 0xc0, !PT ;  /* 0x7fffffff04ff7812 */ /* 0x000fc8000782c0ff */
[----:B------:R-:W-:-:S13]  /*0bc0*/  PLOP3.LUT P0, PT, P0, P1, PT, 0x2f, 0xf2 ;  /* 0x0000000000f2781c */ /* 0x000fda0000702577 */
[----:B------:R-:W-:Y:S05]  /*0bd0*/  @P0 BRA `(.L_x_24) ;  /* 0x0000000400000947 */ /* 0x000fea0003800000 */
[----:B------:R-:W-:Y:S02]  /*0be0*/  ISETP.GE.AND P0, PT, R8, RZ, PT ;  /* 0x000000ff0800720c */ /* 0x000fe40003f06270 */
[----:B------:R-:W-:-:S11]  /*0bf0*/  ISETP.GE.AND P1, PT, R7, RZ, PT ;  /* 0x000000ff0700720c */ /* 0x000fd60003f26270 */
[----:B------:R-:W-:Y:S01]  /*0c00*/  @P0 MOV R6, RZ ;  /* 0x000000ff00060202 */ /* 0x000fe20000000f00 */
[----:B------:R-:W-:Y:S01]  /*0c10*/  @!P0 FFMA R3, R3, 1.84467440737095516160e+19, RZ ;  /* 0x5f80000003038823 */ /* 0x000fe200000000ff */
[----:B------:R-:W-:Y:S01]  /*0c20*/  @!P0 MOV R6, 0xffffffc0 ;  /* 0xffffffc000068802 */ /* 0x000fe20000000f00 */
[----:B------:R-:W-:-:S03]  /*0c30*/  @!P1 FFMA R4, R0, 1.84467440737095516160e+19, RZ ;  /* 0x5f80000000049823 */ /* 0x000fc600000000ff */
[----:B------:R-:W-:-:S07]  /*0c40*/  @!P1 IADD3 R6, PT, PT, R6, 0x40, RZ ;  /* 0x0000004006069810 */ /* 0x000fce0007ffe0ff */
.L_x_20:
[----:B------:R-:W-:Y:S01]  /*0c50*/  LEA R7, R5, 0xc0800000, 0x17 ;  /* 0xc080000005077811 */ /* 0x000fe200078eb8ff */
[----:B------:R-:W-:Y:S03]  /*0c60*/  BSSY.RECONVERGENT B2, `(.L_x_25) ;  /* 0x0000036000027945 */ /* 0x000fe60003800200 */
[----:B------:R-:W-:Y:S02]  /*0c70*/  IADD3 R7, PT, PT, -R7, R4, RZ ;  /* 0x0000000407077210 */ /* 0x000fe40007ffe1ff */
[----:B------:R-:W-:Y:S02]  /*0c80*/  IADD3 R4, PT, PT, R10, -0x7f, RZ ;  /* 0xffffff810a047810 */ /* 0x000fe40007ffe0ff */
[----:B------:R-:W0:Y:S01]  /*0c90*/  MUFU.RCP R8, R7 ;  /* 0x0000000700087308 */ /* 0x000e220000001000 */
[----:B------:R-:W-:Y:S01]  /*0ca0*/  FADD.FTZ R9, -R7, -RZ ;  /* 0x800000ff07097221 */ /* 0x000fe20000010100 */
[C---:B------:R-:W-:Y:S01]  /*0cb0*/  IADD3 R5, PT, PT, R4.reuse, 0x7f, -R5 ;  /* 0x0000007f04057810 */ /* 0x040fe20007ffe805 */
[----:B------:R-:W-:-:S03]  /*0cc0*/  IMAD R0, R4, -0x800000, R3 ;  /* 0xff80000004007824 */ /* 0x000fc600078e0203 */
[----:B------:R-:W-:Y:S01]  /*0cd0*/  IADD3 R5, PT, PT, R5, R6, RZ ;  /* 0x0000000605057210 */ /* 0x000fe20007ffe0ff */
[----:B0-----:R-:W-:-:S04]  /*0ce0*/  FFMA R11, R8, R9, 1 ;  /* 0x3f800000080b7423 */ /* 0x001fc80000000009 */
[----:B------:R-:W-:-:S04]  /*0cf0*/  FFMA R10, R8, R11, R8 ;  /* 0x0000000b080a7223 */ /* 0x000fc80000000008 */
[----:B------:R-:W-:-:S04]  /*0d00*/  FFMA R3, R0, R10, RZ ;  /* 0x0000000a00037223 */ /* 0x000fc800000000ff */
[----:B------:R-:W-:-:S04]  /*0d10*/  FFMA R8, R9, R3, R0 ;  /* 0x0000000309087223 */ /* 0x000fc80000000000 */
[----:B------:R-:W-:-:S04]  /*0d20*/  FFMA R11, R10, R8, R3 ;  /* 0x000000080a0b7223 */ /* 0x000fc80000000003 */
[----:B------:R-:W-:-:S04]  /*0d30*/  FFMA R8, R9, R11, R0 ;  /* 0x0000000b09087223 */ /* 0x000fc80000000000 */
[----:B------:R-:W-:-:S05]  /*0d40*/  FFMA R0, R10, R8, R11 ;  /* 0x000000080a007223 */ /* 0x000fca000000000b */
[----:B------:R-:W-:-:S04]  /*0d50*/  SHF.R.U32.HI R3, RZ, 0x17, R0 ;  /* 0x00000017ff037819 */ /* 0x000fc80000011600 */
[----:B------:R-:W-:-:S04]  /*0d60*/  LOP3.LUT R3, R3, 0xff, RZ, 0xc0, !PT ;  /* 0x000000ff03037812 */ /* 0x000fc800078ec0ff */
[----:B------:R-:W-:-:S04]  /*0d70*/  IADD3 R7, PT, PT, R3, R5, RZ ;  /* 0x0000000503077210 */ /* 0x000fc80007ffe0ff */
[----:B------:R-:W-:-:S04]  /*0d80*/  IADD3 R3, PT, PT, R7, -0x1, RZ ;  /* 0xffffffff07037810 */ /* 0x000fc80007ffe0ff */
[----:B------:R-:W-:-:S13]  /*0d90*/  ISETP.GE.U32.AND P0, PT, R3, 0xfe, PT ;  /* 0x000000fe0300780c */ /* 0x000fda0003f06070 */
[----:B------:R-:W-:Y:S05]  /*0da0*/  @!P0 BRA `(.L_x_26) ;  /* 0x0000000000808947 */ /* 0x000fea0003800000 */
[----:B------:R-:W-:-:S13]  /*0db0*/  ISETP.GT.AND P0, PT, R7, 0xfe, PT ;  /* 0x000000fe0700780c */ /* 0x000fda0003f04270 */
[----:B------:R-:W-:Y:S05]  /*0dc0*/  @P0 BRA `(.L_x_27) ;  /* 0x00000000006c0947 */ /* 0x000fea0003800000 */
[----:B------:R-:W-:-:S13]  /*0dd0*/  ISETP.GE.AND P0, PT, R7, 0x1, PT ;  /* 0x000000010700780c */ /* 0x000fda0003f06270 */
[----:B------:R-:W-:Y:S05]  /*0de0*/  @P0 BRA `(.L_x_28) ;  /* 0x0000000000740947 */ /* 0x000fea0003800000 */
[----:B------:R-:W-:Y:S02]  /*0df0*/  ISETP.GE.AND P0, PT, R7, -0x18, PT ;  /* 0xffffffe80700780c */ /* 0x000fe40003f06270 */
[----:B------:R-:W-:-:S11]  /*0e00*/  LOP3.LUT R0, R0, 0x80000000, RZ, 0xc0, !PT ;  /* 0x8000000000007812 */ /* 0x000fd600078ec0ff */
[----:B------:R-:W-:Y:S05]  /*0e10*/  @!P0 BRA `(.L_x_28) ;  /* 0x0000000000688947 */ /* 0x000fea0003800000 */
[CCC-:B------:R-:W-:Y:S01]  /*0e20*/  FFMA.RZ R3, R10.reuse, R8.reuse, R11.reuse ;  /* 0x000000080a037223 */ /* 0x1c0fe2000000c00b */
[C---:B------:R-:W-:Y:S01]  /*0e30*/  IADD3 R6, PT, PT, R7.reuse, 0x20, RZ ;  /* 0x0000002007067810 */ /* 0x040fe20007ffe0ff */
[CCC-:B------:R-:W-:Y:S01]  /*0e40*/  FFMA.RM R4, R10.reuse, R8.reuse, R11.reuse ;  /* 0x000000080a047223 */ /* 0x1c0fe2000000400b */
[----:B------:R-:W-:Y:S02]  /*0e50*/  ISETP.NE.AND P2, PT, R7, RZ, PT ;  /* 0x000000ff0700720c */ /* 0x000fe40003f45270 */
[----:B------:R-:W-:Y:S01]  /*0e60*/  LOP3.LUT R5, R3, 0x7fffff, RZ, 0xc0, !PT ;  /* 0x007fffff03057812 */ /* 0x000fe200078ec0ff */
[----:B------:R-:W-:Y:S01]  /*0e70*/  FFMA.RP R3, R10, R8, R11 ;  /* 0x000000080a037223 */ /* 0x000fe2000000800b */
[----:B------:R-:W-:Y:S02]  /*0e80*/  ISETP.NE.AND P1, PT, R7, RZ, PT ;  /* 0x000000ff0700720c */ /* 0x000fe40003f25270 */
[----:B------:R-:W-:Y:S02]  /*0e90*/  LOP3.LUT R5, R5, 0x800000, RZ, 0xfc, !PT ;  /* 0x0080000005057812 */ /* 0x000fe400078efcff */
[----:B------:R-:W-:-:S02]  /*0ea0*/  IADD3 R7, PT, PT, -R7, RZ, RZ ;  /* 0x000000ff07077210 */ /* 0x000fc40007ffe1ff */
[----:B------:R-:W-:Y:S02]  /*0eb0*/  SHF.L.U32 R6, R5, R6, RZ ;  /* 0x0000000605067219 */ /* 0x000fe400000006ff */
[----:B------:R-:W-:Y:S02]  /*0ec0*/  FSETP.NEU.FTZ.AND P0, PT, R3, R4, PT ;  /* 0x000000040300720b */ /* 0x000fe40003f1d000 */
[----:B------:R-:W-:Y:S02]  /*0ed0*/  SEL R4, R7, RZ, P2 ;  /* 0x000000ff07047207 */ /* 0x000fe40001000000 */
[----:B------:R-:W-:Y:S02]  /*0ee0*/  ISETP.NE.AND P1, PT, R6, RZ, P1 ;  /* 0x000000ff0600720c */ /* 0x000fe40000f25270 */
[----:B------:R-:W-:Y:S02]  /*0ef0*/  SHF.R.U32.HI R4, RZ, R4, R5 ;  /* 0x00000004ff047219 */ /* 0x000fe40000011605 */
[----:B------:R-:W-:-:S02]  /*0f00*/  PLOP3.LUT P0, PT, P0, P1, PT, 0xf8, 0x8f ;  /* 0x00000000008f781c */ /* 0x000fc40000703f70 */
[----:B------:R-:W-:Y:S02]  /*0f10*/  SHF.R.U32.HI R6, RZ, 0x1, R4 ;  /* 0x00000001ff067819 */ /* 0x000fe40000011604 */
[----:B------:R-:W-:-:S04]  /*0f20*/  SEL R3, RZ, 0x1, !P0 ;  /* 0x00000001ff037807 */ /* 0x000fc80004000000 */
[----:B------:R-:W-:-:S04]  /*0f30*/  LOP3.LUT R3, R3, 0x1, R6, 0xf8, !PT ;  /* 0x0000000103037812 */ /* 0x000fc800078ef806 */
[----:B------:R-:W-:-:S04]  /*0f40*/  LOP3.LUT R3, R3, R4, RZ, 0xc0, !PT ;  /* 0x0000000403037212 */ /* 0x000fc800078ec0ff */
[----:B------:R-:W-:-:S04]  /*0f50*/  IADD3 R3, PT, PT, R6, R3, RZ ;  /* 0x0000000306037210 */ /* 0x000fc80007ffe0ff */
[----:B------:R-:W-:Y:S01]  /*0f60*/  LOP3.LUT R0, R3, R0, RZ, 0xfc, !PT ;  /* 0x0000000003007212 */ /* 0x000fe200078efcff */
[----:B------:R-:W-:Y:S06]  /*0f70*/  BRA `(.L_x_28) ;  /* 0x0000000000107947 */ /* 0x000fec0003800000 */
.L_x_27:
[----:B------:R-:W-:-:S04]  /*0f80*/  LOP3.LUT R0, R0, 0x80000000, RZ, 0xc0, !PT ;  /* 0x8000000000007812 */ /* 0x000fc800078ec0ff */
[----:B------:R-:W-:Y:S01]  /*0f90*/  LOP3.LUT R0, R0, 0x7f800000, RZ, 0xfc, !PT ;  /* 0x7f80000000007812 */ /* 0x000fe200078efcff */
[----:B------:R-:W-:Y:S06]  /*0fa0*/  BRA `(.L_x_28) ;  /* 0x0000000000047947 */ /* 0x000fec0003800000 */
.L_x_26:
[----:B------:R-:W-:-:S07]  /*0fb0*/  LEA R0, R5, R0, 0x17 ;  /* 0x0000000005007211 */ /* 0x000fce00078eb8ff */
.L_x_28:
[----:B------:R-:W-:Y:S05]  /*0fc0*/  BSYNC.RECONVERGENT B2 ;  /* 0x0000000000027941 */ /* 0x000fea0003800200 */
.L_x_25:
[----:B------:R-:W-:Y:S05]  /*0fd0*/  BRA `(.L_x_29) ;  /* 0x0000000000207947 */ /* 0x000fea0003800000 */
.L_x_24:
[----:B------:R-:W-:-:S04]  /*0fe0*/  LOP3.LUT R0, R4, 0x80000000, R3, 0x48, !PT ;  /* 0x8000000004007812 */ /* 0x000fc800078e4803 */
[----:B------:R-:W-:Y:S01]  /*0ff0*/  LOP3.LUT R0, R0, 0x7f800000, RZ, 0xfc, !PT ;  /* 0x7f80000000007812 */ /* 0x000fe200078efcff */
[----:B------:R-:W-:Y:S06]  /*1000*/  BRA `(.L_x_29) ;  /* 0x0000000000147947 */ /* 0x000fec0003800000 */
.L_x_23:
[----:B------:R-:W-:Y:S01]  /*1010*/  LOP3.LUT R0, R4, 0x80000000, R3, 0x48, !PT ;  /* 0x8000000004007812 */ /* 0x000fe200078e4803 */
[----:B------:R-:W-:Y:S06]  /*1020*/  BRA `(.L_x_29) ;  /* 0x00000000000c7947 */ /* 0x000fec0003800000 */
.L_x_22:
[----:B------:R-:W0:Y:S01]  /*1030*/  MUFU.RSQ R0, -QNAN ;  /* 0xffc0000000007908 */ /* 0x000e220000001400 */
[----:B------:R-:W-:Y:S05]  /*1040*/  BRA `(.L_x_29) ;  /* 0x0000000000047947 */ /* 0x000fea0003800000 */
.L_x_21:
[----:B------:R-:W-:-:S07]  /*1050*/  FADD.FTZ R0, R3, R0 ;  /* 0x0000000003007221 */ /* 0x000fce0000010000 */
.L_x_29:
[----:B------:R-:W-:Y:S05]  /*1060*/  BSYNC.RECONVERGENT B1 ;  /* 0x0000000000017941 */ /* 0x000fea0003800200 */
.L_x_19:
[----:B------:R-:W-:-:S04]  /*1070*/  HFMA2 R3, -RZ, RZ, 0, 0 ;  /* 0x00000000ff037431 */ /* 0x000fc800000001ff */
[----:B0-----:R-:W-:Y:S05]  /*1080*/  RET.REL.NODEC R2 `(_Z27calculateBiasGradientKernelPfS_iiS_) ;  /* 0xffffffec02dc7950 */ /* 0x001fea0003c3ffff */
.L_x_30:
        /* <DEDUP_REMOVED lines=15> */
.L_x_101:


//--------------------- .text._Z15applyActivationPfi --------------------------
	.section	.text._Z15applyActivationPfi,"ax",@progbits
	.align	128
        .global         _Z15applyActivationPfi
        .type           _Z15applyActivationPfi,@function
        .size           _Z15applyActivationPfi,(.L_x_111 - _Z15applyActivationPfi)
        .other          _Z15applyActivationPfi,@"STO_CUDA_ENTRY STV_DEFAULT"
_Z15applyActivationPfi:
.text._Z15applyActivationPfi:
        /* <DEDUP_REMOVED lines=15> */
.L_x_31:
        /* <DEDUP_REMOVED lines=9> */
.L_x_111:


//--------------------- .text._Z20applyReluDerivative2PfPKfi --------------------------
	.section	.text._Z20applyReluDerivative2PfPKfi,"ax",@progbits
	.align	128
        .global         _Z20applyReluDerivative2PfPKfi
        .type           _Z20applyReluDerivative2PfPKfi,@function
        .size           _Z20applyReluDerivative2PfPKfi,(.L_x_112 - _Z20applyReluDerivative2PfPKfi)
        .other          _Z20applyReluDerivative2PfPKfi,@"STO_CUDA_ENTRY STV_DEFAULT"
_Z20applyReluDerivative2PfPKfi:
.text._Z20applyReluDerivative2PfPKfi:
        /* <DEDUP_REMOVED lines=9> */
[----:B------:R-:W1:Y:S07]  /*0090*/  LDCU.64 UR4, c[0x0][0x358] ;  /* 0x00006b00ff0477ac */ /* 0x000e6e0008000a00 */
[----:B------:R-:W2:Y:S01]  /*00a0*/  LDC.64 R4, c[0x0][0x380] ;  /* 0x0000e000ff047b82 */ /* 0x000ea20000000a00 */
[----:B0-----:R-:W-:-:S06]  /*00b0*/  IMAD.WIDE R2, R7, 0x4, R2 ;  /* 0x0000000407027825 */ /* 0x001fcc00078e0202 */
[----:B-1----:R-:W3:Y:S01]  /*00c0*/  LDG.E R2, desc[UR4][R2.64] ;  /* 0x0000000402027981 */ /* 0x002ee2000c1e1900 */
[----:B--2---:R-:W-:-:S05]  /*00d0*/  IMAD.WIDE R4, R7, 0x4, R4 ;  /* 0x0000000407047825 */ /* 0x004fca00078e0204 */
[----:B------:R-:W2:Y:S01]  /*00e0*/  LDG.E R7, desc[UR4][R4.64] ;  /* 0x0000000404077981 */ /* 0x000ea2000c1e1900 */
[----:B---3--:R-:W-:-:S05]  /*00f0*/  FSET.BF.GT.AND R0, R2, RZ, PT ;  /* 0x000000ff0200720a */ /* 0x008fca0003804000 */
[----:B--2---:R-:W-:-:S05]  /*0100*/  FMUL R7, R0, R7 ;  /* 0x0000000700077220 */ /* 0x004fca0000400000 */
[----:B------:R-:W-:Y:S01]  /*0110*/  STG.E desc[UR4][R4.64], R7 ;  /* 0x0000000704007986 */ /* 0x000fe2000c101904 */
[----:B------:R-:W-:Y:S05]  /*0120*/  EXIT ;  /* 0x000000000000794d */ /* 0x000fea0003800000 */
.L_x_32:
        /* <DEDUP_REMOVED lines=13> */
.L_x_112:


//--------------------- .text._Z19applyReluDerivativePfi --------------------------
	.section	.text._Z19applyReluDerivativePfi,"ax",@progbits
	.align	128
        .global         _Z19applyReluDerivativePfi
        .type           _Z19applyReluDerivativePfi,@function
        .size           _Z19applyReluDerivativePfi,(.L_x_113 - _Z19applyReluDerivativePfi)
        .other          _Z19applyReluDerivativePfi,@"STO_CUDA_ENTRY STV_DEFAULT"
_Z19applyReluDerivativePfi:
.text._Z19applyReluDerivativePfi:
        /* <DEDUP_REMOVED lines=12> */
[----:B--2---:R-:W-:-:S13]  /*00c0*/  FSETP.GT.AND P0, PT, R0, RZ, PT ;  /* 0x000000ff0000720b */ /* 0x004fda0003f04000 */
[----:B------:R-:W-:-:S05]  /*00d0*/  @P0 MOV R5, 0x3f800000 ;  /* 0x3f80000000050802 */ /* 0x000fca0000000f00 */
[----:B------:R0:W-:Y:S01]  /*00e0*/  @P0 STG.E desc[UR4][R2.64], R5 ;  /* 0x0000000502000986 */ /* 0x0001e2000c101904 */
[----:B------:R-:W-:Y:S05]  /*00f0*/  @P0 EXIT ;  /* 0x000000000000094d */ /* 0x000fea0003800000 */
[----:B------:R-:W-:Y:S01]  /*0100*/  STG.E desc[UR4][R2.64], RZ ;  /* 0x000000ff02007986 */ /* 0x000fe2000c101904 */
[----:B------:R-:W-:Y:S05]  /*0110*/  EXIT ;  /* 0x000000000000794d */ /* 0x000fea0003800000 */
.L_x_33:
        /* <DEDUP_REMOVED lines=14> */
.L_x_113:


//--------------------- .text._Z24reduceBiasGradientKernelPfS_ii --------------------------
	.section	.text._Z24reduceBiasGradientKernelPfS_ii,"ax",@progbits
	.align	128
        .global         _Z24reduceBiasGradientKernelPfS_ii
        .type           _Z24reduceBiasGradientKernelPfS_ii,@function
        .size           _Z24reduceBiasGradientKernelPfS_ii,(.L_x_102 - _Z24reduceBiasGradientKernelPfS_ii)
        .other          _Z24reduceBiasGradientKernelPfS_ii,@"STO_CUDA_ENTRY STV_DEFAULT"
_Z24reduceBiasGradientKernelPfS_ii:
.text._Z24reduceBiasGradientKernelPfS_ii:
[----:B------:R-:W0:Y:S01]  /*0000*/  LDC R1, c[0x0][0x37c] ;  /* 0x0000df00ff017b82 */ /* 0x000e220000000800 */
[----:B------:R-:W1:Y:S01]  /*0010*/  S2R R7, SR_TID.X ;  /* 0x0000000000077919 */ /* 0x000e620000002100 */
[----:B------:R-:W2:Y:S01]  /*0020*/  LDCU UR7, c[0x0][0x2fc] ;  /* 0x00005f80ff0777ac */ /* 0x000ea20008000800 */
[----:B0-----:R-:W-:Y:S01]  /*0030*/  VIADD R1, R1, 0xfffffff0 ;  /* 0xfffffff001017836 */ /* 0x001fe20000000000 */
[----:B------:R-:W1:Y:S01]  /*0040*/  S2R R16, SR_CTAID.X ;  /* 0x0000000000107919 */ /* 0x000e620000002500 */
[----:B------:R-:W1:Y:S01]  /*0050*/  LDCU UR8, c[0x0][0x360] ;  /* 0x00006c00ff0877ac */ /* 0x000e620008000800 */
[----:B------:R-:W0:Y:S01]  /*0060*/  LDCU UR4, c[0x0][0x390] ;  /* 0x00007200ff0477ac */ /* 0x000e220008000800 */
[----:B------:R-:W3:Y:S01]  /*0070*/  LDCU.64 UR36, c[0x0][0x358] ;  /* 0x00006b00ff2477ac */ /* 0x000ee20008000a00 */
[----:B-1----:R-:W-:-:S05]  /*0080*/  IMAD R5, R16, UR8, R7 ;  /* 0x0000000810057c24 */ /* 0x002fca000f8e0207 */
[----:B0-----:R-:W-:-:S13]  /*0090*/  ISETP.GE.AND P1, PT, R5, UR4, PT ;  /* 0x0000000405007c0c */ /* 0x001fda000bf26270 */
[----:B------:R-:W0:Y:S02]  /*00a0*/  @!P1 LDC.64 R2, c[0x0][0x380] ;  /* 0x0000e000ff029b82 */ /* 0x000e240000000a00 */
[----:B0-----:R-:W-:-:S06]  /*00b0*/  @!P1 IMAD.WIDE R2, R5, 0x4, R2 ;  /* 0x0000000405029825 */ /* 0x001fcc00078e0202 */
[----:B---3--:R2:W3:Y:S01]  /*00c0*/  @!P1 LDG.E R3, desc[UR36][R2.64] ;  /* 0x0000002402039981 */ /* 0x0084e2000c1e1900 */
[----:B------:R-:W0:Y:S01]  /*00d0*/  S2UR UR5, SR_CgaCtaId ;  /* 0x00000000000579c3 */ /* 0x000e220000008800 */
[----:B------:R-:W1:Y:S01]  /*00e0*/  LDCU UR6, c[0x0][0x2f8] ;  /* 0x00005f00ff0677ac */ /* 0x000e620008000800 */
[----:B------:R-:W-:Y:S01]  /*00f0*/  IMAD.U32 R4, RZ, RZ, UR8 ;  /* 0x00000008ff047e24 */ /* 0x000fe2000f8e00ff */
[----:B------:R-:W-:Y:S01]  /*0100*/  ISETP.NE.AND P0, PT, R7, RZ, PT ;  /* 0x000000ff0700720c */ /* 0x000fe20003f05270 */
[----:B------:R-:W-:-:S03]  /*0110*/  UMOV UR4, 0x400 ;  /* 0x0000040000047882 */ /* 0x000fc60000000000 */
[----:B------:R-:W-:Y:S02]  /*0120*/  ISETP.GE.U32.AND P2, PT, R4, 0x2, PT ;  /* 0x000000020400780c */ /* 0x000fe40003f46070 */
[----:B-1----:R-:W-:Y:S01]  /*0130*/  IADD3 R18, P3, PT, R1, UR6, RZ ;  /* 0x0000000601127c10 */ /* 0x002fe2000ff7e0ff */
[----:B0-----:R-:W-:-:S04]  /*0140*/  ULEA UR4, UR5, UR4, 0x18 ;  /* 0x0000000405047291 */ /* 0x001fc8000f8ec0ff */
[----:B--2---:R-:W-:Y:S02]  /*0150*/  IMAD.X R2, RZ, RZ, UR7, P3 ;  /* 0x00000007ff027e24 */ /* 0x004fe400098e06ff */
[----:B------:R-:W-:-:S05]  /*0160*/  LEA R0, R7, UR4, 0x2 ;  /* 0x0000000407007c11 */ /* 0x000fca000f8e10ff */
[----:B---3--:R0:W-:Y:S04]  /*0170*/  @!P1 STS [R0], R3 ;  /* 0x0000000300009388 */ /* 0x0081e80000000800 */
[----:B------:R0:W-:Y:S01]  /*0180*/  @P1 STS [R0], RZ ;  /* 0x000000ff00001388 */ /* 0x0001e20000000800 */
[----:B------:R-:W-:Y:S06]  /*0190*/  BAR.SYNC.DEFER_BLOCKING 0x0 ;  /* 0x0000000000007b1d */ /* 0x000fec0000010000 */
[----:B------:R-:W-:Y:S05]  /*01a0*/  @!P2 BRA `(.L_x_34) ;  /* 0x00000000002ca947 */ /* 0x000fea0003800000 */
.L_x_35:
[----:B------:R-:W-:-:S04]  /*01b0*/  SHF.R.U32.HI R8, RZ, 0x1, R4 ;  /* 0x00000001ff087819 */ /* 0x000fc80000011604 */
[----:B------:R-:W-:-:S13]  /*01c0*/  ISETP.GE.U32.AND P1, PT, R7, R8, PT ;  /* 0x000000080700720c */ /* 0x000fda0003f26070 */
[----:B0-----:R-:W-:Y:S01]  /*01d0*/  @!P1 IMAD R3, R8, 0x4, R0 ;  /* 0x0000000408039824 */ /* 0x001fe200078e0200 */
[----:B------:R-:W-:Y:S05]  /*01e0*/  @!P1 LDS R6, [R0] ;  /* 0x0000000000069984 */ /* 0x000fea0000000800 */
[----:B------:R-:W0:Y:S02]  /*01f0*/  @!P1 LDS R3, [R3] ;  /* 0x0000000003039984 */ /* 0x000e240000000800 */
[----:B0-----:R-:W-:-:S05]  /*0200*/  @!P1 FADD R5, R3, R6 ;  /* 0x0000000603059221 */ /* 0x001fca0000000000 */
[----:B------:R1:W-:Y:S01]  /*0210*/  @!P1 STS [R0], R5 ;  /* 0x0000000500009388 */ /* 0x0003e20000000800 */
[----:B------:R-:W-:Y:S01]  /*0220*/  BAR.SYNC.DEFER_BLOCKING 0x0 ;  /* 0x0000000000007b1d */ /* 0x000fe20000010000 */
[----:B------:R-:W-:Y:S02]  /*0230*/  ISETP.GT.U32.AND P1, PT, R4, 0x3, PT ;  /* 0x000000030400780c */ /* 0x000fe40003f24070 */
[----:B------:R-:W-:-:S11]  /*0240*/  MOV R4, R8 ;  /* 0x0000000800047202 */ /* 0x000fd60000000f00 */
[----:B-1----:R-:W-:Y:S05]  /*0250*/  @P1 BRA `(.L_x_35) ;  /* 0xfffffffc00d41947 */ /* 0x002fea000383ffff */
.L_x_34:
[----:B------:R-:W-:Y:S05]  /*0260*/  @P0 EXIT ;  /* 0x000000000000094d */ /* 0x000fea0003800000 */
[----:B------:R-:W1:Y:S01]  /*0270*/  S2UR UR5, SR_CgaCtaId ;  /* 0x00000000000579c3 */ /* 0x000e620000008800 */
[----:B------:R-:W-:Y:S02]  /*0280*/  UMOV UR4, 0x400 ;  /* 0x0000040000047882 */ /* 0x000fe40000000000 */
[----:B-1----:R-:W-:Y:S01]  /*0290*/  ULEA UR4, UR5, UR4, 0x18 ;  /* 0x0000000405047291 */ /* 0x002fe2000f8ec0ff */
[----:B------:R-:W1:Y:S08]  /*02a0*/  LDCU UR5, c[0x0][0x394] ;  /* 0x00007280ff0577ac */ /* 0x000e700008000800 */
[----:B0-----:R-:W0:Y:S01]  /*02b0*/  LDS R0, [UR4] ;  /* 0x00000004ff007984 */ /* 0x001e220008000800 */
[----:B-1----:R-:W-:-:S04]  /*02c0*/  I2FP.F32.S32 R7, UR5 ;  /* 0x0000000500077c45 */ /* 0x002fc80008201400 */
[----:B------:R-:W1:Y:S02]  /*02d0*/  MUFU.RCP R4, R7 ;  /* 0x0000000700047308 */ /* 0x000e640000001000 */
[----:B-1----:R-:W-:-:S04]  /*02e0*/  FFMA R3, -R7, R4, 1 ;  /* 0x3f80000007037423 */ /* 0x002fc80000000104 */
[----:B------:R-:W-:Y:S02]  /*02f0*/  FFMA R3, R4, R3, R4 ;  /* 0x0000000304037223 */ /* 0x000fe40000000004 */
[----:B0-----:R-:W0:Y:S02]  /*0300*/  FCHK P0, R0, R7 ;  /* 0x0000000700007302 */ /* 0x001e240000000000 */
[----:B------:R-:W-:-:S04]  /*0310*/  FFMA R4, R0, R3, RZ ;  /* 0x0000000300047223 */ /* 0x000fc800000000ff */
[----:B------:R-:W-:-:S04]  /*0320*/  FFMA R5, -R7, R4, R0 ;  /* 0x0000000407057223 */ /* 0x000fc80000000100 */
[----:B------:R-:W-:Y:S01]  /*0330*/  FFMA R3, R3, R5, R4 ;  /* 0x0000000503037223 */ /* 0x000fe20000000004 */
[----:B0-----:R-:W-:Y:S06]  /*0340*/  @!P0 BRA `(.L_x_36) ;  /* 0x0000000000088947 */ /* 0x001fec0003800000 */
[----:B------:R-:W-:-:S07]  /*0350*/  MOV R4, 0x370 ;  /* 0x0000037000047802 */ /* 0x000fce0000000f00 */
[----:B------:R-:W-:Y:S05]  /*0360*/  CALL.REL.NOINC `($__internal_1_$__cuda_sm3x_div_rn_noftz_f32_slowpath) ;  /* 0x00000018006c7944 */ /* 0x000fea0003c00000 */
.L_x_36:
[----:B------:R-:W0:Y:S01]  /*0370*/  LDC.64 R8, c[0x0][0x388] ;  /* 0x0000e200ff087b82 */ /* 0x000e220000000a00 */
[----:B------:R-:W1:Y:S01]  /*0380*/  F2F.F64.F32 R10, R0 ;  /* 0x00000000000a7310 */ /* 0x000e620000201800 */
[----:B------:R-:W-:Y:S01]  /*0390*/  MOV R17, 0x0 ;  /* 0x0000000000117802 */ /* 0x000fe20000000f00 */
[----:B------:R2:W-:Y:S01]  /*03a0*/  STL [R1], R16 ;  /* 0x0000001001007387 */ /* 0x0005e20000100800 */
[----:B------:R-:W3:Y:S01]  /*03b0*/  LDCU.64 UR4, c[0x4][0x8] ;  /* 0x01000100ff0477ac */ /* 0x000ee20008000a00 */
[----:B------:R-:W-:Y:S02]  /*03c0*/  IMAD.MOV.U32 R6, RZ, RZ, R18 ;  /* 0x000000ffff067224 */ /* 0x000fe400078e0012 */
[----:B------:R-:W-:Y:S01]  /*03d0*/  IMAD.MOV.U32 R7, RZ, RZ, R2 ;  /* 0x000000ffff077224 */ /* 0x000fe200078e0002 */
[----:B------:R2:W4:Y:S01]  /*03e0*/  LDC.64 R12, c[0x4][R17] ;  /* 0x01000000110c7b82 */ /* 0x0005220000000a00 */
[----:B-1----:R2:W-:Y:S01]  /*03f0*/  STL.64 [R1+0x8], R10 ;  /* 0x0000080a01007387 */ /* 0x0025e20000100a00 */
[----:B---3--:R-:W-:-:S02]  /*0400*/  IMAD.U32 R4, RZ, RZ, UR4 ;  /* 0x00000004ff047e24 */ /* 0x008fc4000f8e00ff */
[----:B0-----:R-:W-:-:S04]  /*0410*/  IMAD.WIDE.U32 R8, R16, 0x4, R8 ;  /* 0x0000000410087825 */ /* 0x001fc800078e0008 */
[----:B------:R-:W-:Y:S01]  /*0420*/  IMAD.U32 R5, RZ, RZ, UR5 ;  /* 0x00000005ff057e24 */ /* 0x000fe2000f8e00ff */
[----:B------:R2:W-:Y:S06]  /*0430*/  STG.E desc[UR36][R8.64], R3 ;  /* 0x0000000308007986 */ /* 0x0005ec000c101924 */
[----:B------:R-:W-:-:S07]  /*0440*/  LEPC R20, `(.L_x_37) ;  /* 0x000000001014794e */ /* 0x000fce0000000000 */
[----:B--2-4-:R-:W-:Y:S05]  /*0450*/  CALL.ABS.NOINC R12 ;  /* 0x000000000c007343 */ /* 0x014fea0003c00000 */
.L_x_37:
[----:B------:R0:W-:Y:S01]  /*0460*/  STL [R1], R16 ;  /* 0x0000001001007387 */ /* 0x0001e20000100800 */
[----:B------:R0:W1:Y:S01]  /*0470*/  LDC.64 R8, c[0x4][R17] ;  /* 0x0100000011087b82 */ /* 0x0000620000000a00 */
[----:B------:R-:W2:Y:S01]  /*0480*/  LDCU.64 UR4, c[0x4][0x10] ;  /* 0x01000200ff0477ac */ /* 0x000ea20008000a00 */
[----:B------:R-:W-:Y:S02]  /*0490*/  IMAD.MOV.U32 R6, RZ, RZ, R18 ;  /* 0x000000ffff067224 */ /* 0x000fe400078e0012 */
[----:B------:R-:W-:Y:S01]  /*04a0*/  IMAD.MOV.U32 R7, RZ, RZ, R2 ;  /* 0x000000ffff077224 */ /* 0x000fe200078e0002 */
[----:B--2---:R-:W-:Y:S01]  /*04b0*/  MOV R4, UR4 ;  /* 0x0000000400047c02 */ /* 0x004fe20008000f00 */
[----:B0-----:R-:W-:-:S07]  /*04c0*/  IMAD.U32 R5, RZ, RZ, UR5 ;  /* 0x00000005ff057e24 */ /* 0x001fce000f8e00ff */
[----:B------:R-:W-:-:S07]  /*04d0*/  LEPC R20, `(.L_x_38) ;  /* 0x000000001014794e */ /* 0x000fce0000000000 */
[----:B-1----:R-:W-:Y:S05]  /*04e0*/  CALL.ABS.NOINC R8 ;  /* 0x0000000008007343 */ /* 0x002fea0003c00000 */
.L_x_38:
[----:B------:R-:W0:Y:S02]  /*04f0*/  LDC R0, c[0x0][0x390] ;  /* 0x0000e400ff007b82 */ /* 0x000e240000000800 */
[----:B0-----:R-:W-:-:S13]  /*0500*/  ISETP.GE.AND P0, PT, R0, 0x1, PT ;  /* 0x000000010000780c */ /* 0x001fda0003f06270 */
[----:B------:R-:W-:Y:S05]  /*0510*/  @!P0 BRA `(.L_x_39) ;  /* 0x0000001400dc8947 */ /* 0x000fea0003800000 */
[C---:B------:R-:W-:Y:S01]  /*0520*/  ISETP.GE.U32.AND P0, PT, R0.reuse, 0x10, PT ;  /* 0x000000100000780c */ /* 0x040fe20003f06070 */
[----:B------:R-:W-:Y:S01]  /*0530*/  IMAD.MOV.U32 R19, RZ, RZ, RZ ;  /* 0x000000ffff137224 */ /* 0x000fe200078e00ff */
[----:B------:R-:W-:-:S11]  /*0540*/  LOP3.LUT R24, R0, 0xf, RZ, 0xc0, !PT ;  /* 0x0000000f00187812 */ /* 0x000fd600078ec0ff */
[----:B------:R-:W-:Y:S05]  /*0550*/  @!P0 BRA `(.L_x_40) ;  /* 0x0000000c00048947 */ /* 0x000fea0003800000 */
[----:B------:R-:W0:Y:S01]  /*0560*/  LDCU.64 UR4, c[0x0][0x380] ;  /* 0x00007000ff0477ac */ /* 0x000e220008000a00 */
[----:B------:R-:W-:Y:S01]  /*0570*/  LOP3.LUT R19, R0, 0x7ffffff0, RZ, 0xc0, !PT ;  /* 0x7ffffff000137812 */ /* 0x000fe200078ec0ff */
[----:B------:R-:W-:Y:S03]  /*0580*/  BSSY.RECONVERGENT B6, `(.L_x_40) ;  /* 0x00000be000067945 */ /* 0x000fe60003800200 */
[----:B------:R-:W-:Y:S01]  /*0590*/  IADD3 R23, PT, PT, -R19, RZ, RZ ;  /* 0x000000ff13177210 */ /* 0x000fe20007ffe1ff */
[----:B0-----:R-:W-:-:S04]  /*05a0*/  UIADD3 UR4, UP0, UPT, UR4, 0x20, URZ ;  /* 0x0000002004047890 */ /* 0x001fc8000ff1e0ff */
[----:B------:R-:W-:Y:S02]  /*05b0*/  UIADD3.X UR5, UPT, UPT, URZ, UR5, URZ, UP0, !UPT ;  /* 0x00000005ff057290 */ /* 0x000fe400087fe4ff */
[----:B------:R-:W-:-:S04]  /*05c0*/  IMAD.U32 R16, RZ, RZ, UR4 ;  /* 0x00000004ff107e24 */ /* 0x000fc8000f8e00ff */
[----:B------:R-:W-:-:S07]  /*05d0*/  IMAD.U32 R17, RZ, RZ, UR5 ;  /* 0x00000005ff117e24 */ /* 0x000fce000f8e00ff */
.L_x_57:
[----:B------:R-:W2:Y:S01]  /*05e0*/  LDG.E R0, desc[UR36][R16.64+-0x20] ;  /* 0xffffe02410007981 */ /* 0x000ea2000c1e1900 */
[----:B------:R-:W-:Y:S01]  /*05f0*/  MOV R22, 0x0 ;  /* 0x0000000000167802 */ /* 0x000fe20000000f00 */
[----:B------:R-:W0:Y:S01]  /*0600*/  LDCU.64 UR4, c[0x4][0x18] ;  /* 0x01000300ff0477ac */ /* 0x000e220008000a00 */
[----:B------:R-:W-:Y:S02]  /*0610*/  VIADD R23, R23, 0x10 ;  /* 0x0000001017177836 */ /* 0x000fe40000000000 */
[----:B------:R1:W3:Y:S01]  /*0620*/  LDC.64 R8, c[0x4][R22] ;  /* 0x0100000016087b82 */ /* 0x0002e20000000a00 */
[----:B------:R-:W-:Y:S02]  /*0630*/  IMAD.MOV.U32 R6, RZ, RZ, R18 ;  /* 0x000000ffff067224 */ /* 0x000fe400078e0012 */
[----:B------:R-:W-:Y:S01]  /*0640*/  ISETP.NE.AND P0, PT, R23, RZ, PT ;  /* 0x000000ff1700720c */ /* 0x000fe20003f05270 */
[----:B------:R-:W-:-:S03]  /*0650*/  IMAD.MOV.U32 R7, RZ, RZ, R2 ;  /* 0x000000ffff077224 */ /* 0x000fc600078e0002 */
[----:B------:R-:W-:Y:S01]  /*0660*/  P2R R25, PR, RZ, 0x1 ;  /* 0x00000001ff197803 */ /* 0x000fe20000000000 */
[----:B0-----:R-:W-:Y:S01]  /*0670*/  IMAD.U32 R4, RZ, RZ, UR4 ;  /* 0x00000004ff047e24 */ /* 0x001fe2000f8e00ff */
[----:B------:R-:W-:Y:S01]  /*0680*/  MOV R5, UR5 ;  /* 0x0000000500057c02 */ /* 0x000fe20008000f00 */
[----:B--2---:R-:W0:Y:S02]  /*0690*/  F2F.F64.F32 R10, R0 ;  /* 0x00000000000a7310 */ /* 0x004e240000201800 */
[----:B0--3--:R1:W-:Y:S04]  /*06a0*/  STL.64 [R1], R10 ;  /* 0x0000000a01007387 */ /* 0x0093e80000100a00 */
[----:B------:R-:W-:-:S07]  /*06b0*/  LEPC R20, `(.L_x_41) ;  /* 0x000000001014794e */ /* 0x000fce0000000000 */
[----:B-1----:R-:W-:Y:S05]  /*06c0*/  CALL.ABS.NOINC R8 ;  /* 0x0000000008007343 */ /* 0x002fea0003c00000 */
.L_x_41:
[----:B------:R-:W2:Y:S01]  /*06d0*/  LDG.E R0, desc[UR36][R16.64+-0x1c] ;  /* 0xffffe42410007981 */ /* 0x000ea2000c1e1900 */
[----:B------:R0:W1:Y:S01]  /*06e0*/  LDC.64 R8, c[0x4][R22] ;  /* 0x0100000016087b82 */ /* 0x0000620000000a00 */
[----:B------:R-:W3:Y:S01]  /*06f0*/  LDCU.64 UR4, c[0x4][0x18] ;  /* 0x01000300ff0477ac */ /* 0x000ee20008000a00 */
[----:B------:R-:W-:Y:S01]  /*0700*/  MOV R6, R18 ;  /* 0x0000001200067202 */ /* 0x000fe20000000f00 */
[----:B------:R-:W-:Y:S02]  /*0710*/  IMAD.MOV.U32 R7, RZ, RZ, R2 ;  /* 0x000000ffff077224 */ /* 0x000fe400078e0002 */
[----:B---3--:R-:W-:Y:S02]  /*0720*/  IMAD.U32 R4, RZ, RZ, UR4 ;  /* 0x00000004ff047e24 */ /* 0x008fe4000f8e00ff */
[----:B------:R-:W-:Y:S01]  /*0730*/  IMAD.U32 R5, RZ, RZ, UR5 ;  /* 0x00000005ff057e24 */ /* 0x000fe2000f8e00ff */
[----:B--2---:R-:W2:Y:S02]  /*0740*/  F2F.F64.F32 R10, R0 ;  /* 0x00000000000a7310 */ /* 0x004ea40000201800 */
[----:B-12---:R0:W-:Y:S04]  /*0750*/  STL.64 [R1], R10 ;  /* 0x0000000a01007387 */ /* 0x0061e80000100a00 */
[----:B------:R-:W-:-:S07]  /*0760*/  LEPC R20, `(.L_x_42) ;  /* 0x000000001014794e */ /* 0x000fce0000000000 */
[----:B0-----:R-:W-:Y:S05]  /*0770*/  CALL.ABS.NOINC R8 ;  /* 0x0000000008007343 */ /* 0x001fea0003c00000 */
.L_x_42:
[----:B------:R-:W2:Y:S01]  /*0780*/  LDG.E R0, desc[UR36][R16.64+-0x18] ;  /* 0xffffe82410007981 */ /* 0x000ea2000c1e1900 */
[----:B------:R0:W1:Y:S01]  /*0790*/  LDC.64 R8, c[0x4][R22] ;  /* 0x0100000016087b82 */ /* 0x0000620000000a00 */
[----:B------:R-:W3:Y:S01]  /*07a0*/  LDCU.64 UR4, c[0x4][0x18] ;  /* 0x01000300ff0477ac */ /* 0x000ee20008000a00 */
[----:B------:R-:W-:Y:S01]  /*07b0*/  IMAD.MOV.U32 R6, RZ, RZ, R18 ;  /* 0x000000ffff067224 */ /* 0x000fe200078e0012 */
[----:B------:R-:W-:Y:S01]  /*07c0*/  MOV R7, R2 ;  /* 0x0000000200077202 */ /* 0x000fe20000000f00 */
[----:B---3--:R-:W-:Y:S02]  /*07d0*/  IMAD.U32 R4, RZ, RZ, UR4 ;  /* 0x00000004ff047e24 */ /* 0x008fe4000f8e00ff */
[----:B------:R-:W-:Y:S01]  /*07e0*/  IMAD.U32 R5, RZ, RZ, UR5 ;  /* 0x00000005ff057e24 */ /* 0x000fe2000f8e00ff */
[----:B--2---:R-:W2:Y:S02]  /*07f0*/  F2F.F64.F32 R10, R0 ;  /* 0x00000000000a7310 */ /* 0x004ea40000201800 */
[----:B-12---:R0:W-:Y:S04]  /*0800*/  STL.64 [R1], R10 ;  /* 0x0000000a01007387 */ /* 0x0061e80000100a00 */
[----:B------:R-:W-:-:S07]  /*0810*/  LEPC R20, `(.L_x_43) ;  /* 0x000000001014794e */ /* 0x000fce0000000000 */
[----:B0-----:R-:W-:Y:S05]  /*0820*/  CALL.ABS.NOINC R8 ;  /* 0x0000000008007343 */ /* 0x001fea0003c00000 */
.L_x_43:
[----:B------:R-:W2:Y:S01]  /*0830*/  LDG.E R0, desc[UR36][R16.64+-0x14] ;  /* 0xffffec2410007981 */ /* 0x000ea2000c1e1900 */
[----:B------:R0:W1:Y:S01]  /*0840*/  LDC.64 R8, c[0x4][R22] ;  /* 0x0100000016087b82 */ /* 0x0000620000000a00 */
[----:B------:R-:W3:Y:S01]  /*0850*/  LDCU.64 UR4, c[0x4][0x18] ;  /* 0x01000300ff0477ac */ /* 0x000ee20008000a00 */
[----:B------:R-:W-:Y:S02]  /*0860*/  IMAD.MOV.U32 R6, RZ, RZ, R18 ;  /* 0x000000ffff067224 */ /* 0x000fe400078e0012 */
[----:B------:R-:W-:Y:S02]  /*0870*/  IMAD.MOV.U32 R7, RZ, RZ, R2 ;  /* 0x000000ffff077224 */ /* 0x000fe400078e0002 */
[----:B---3--:R-:W-:Y:S02]  /*0880*/  IMAD.U32 R4, RZ, RZ, UR4 ;  /* 0x00000004ff047e24 */ /* 0x008fe4000f8e00ff */
[----:B------:R-:W-:Y:S01]  /*0890*/  IMAD.U32 R5, RZ, RZ, UR5 ;  /* 0x00000005ff057e24 */ /* 0x000fe2000f8e00ff */
[----:B--2---:R-:W2:Y:S02]  /*08a0*/  F2F.F64.F32 R10, R0 ;  /* 0x00000000000a7310 */ /* 0x004ea40000201800 */
[----:B-12---:R0:W-:Y:S04]  /*08b0*/  STL.64 [R1], R10 ;  /* 0x0000000a01007387 */ /* 0x0061e80000100a00 */
[----:B------:R-:W-:-:S07]  /*08c0*/  LEPC R20, `(.L_x_44) ;  /* 0x000000001014794e */ /* 0x000fce0000000000 */
[----:B0-----:R-:W-:Y:S05]  /*08d0*/  CALL.ABS.NOINC R8 ;  /* 0x0000000008007343 */ /* 0x001fea0003c00000 */
.L_x_44:
[----:B------:R-:W2:Y:S01]  /*08e0*/  LDG.E R0, desc[UR36][R16.64+-0x10] ;  /* 0xfffff02410007981 */ /* 0x000ea2000c1e1900 */
[----:B------:R0:W1:Y:S01]  /*08f0*/  LDC.64 R8, c[0x4][R22] ;  /* 0x0100000016087b82 */ /* 0x0000620000000a00 */
[----:B------:R-:W3:Y:S01]  /*0900*/  LDCU.64 UR4, c[0x4][0x18] ;  /* 0x01000300ff0477ac */ /* 0x000ee20008000a00 */
[----:B------:R-:W-:Y:S02]  /*0910*/  IMAD.MOV.U32 R6, RZ, RZ, R18 ;  /* 0x000000ffff067224 */ /* 0x000fe400078e0012 */
[----:B------:R-:W-:Y:S01]  /*0920*/  IMAD.MOV.U32 R7, RZ, RZ, R2 ;  /* 0x000000ffff077224 */ /* 0x000fe200078e0002 */
[----:B---3--:R-:W-:Y:S01]  /*0930*/  MOV R4, UR4 ;  /* 0x0000000400047c02 */ /* 0x008fe20008000f00 */
[----:B------:R-:W-:Y:S01]  /*0940*/  IMAD.U32 R5, RZ, RZ, UR5 ;  /* 0x00000005ff057e24 */ /* 0x000fe2000f8e00ff */
[----:B--2---:R-:W2:Y:S02]  /*0950*/  F2F.F64.F32 R10, R0 ;  /* 0x00000000000a7310 */ /* 0x004ea40000201800 */
[----:B-12---:R0:W-:Y:S04]  /*0960*/  STL.64 [R1], R10 ;  /* 0x0000000a01007387 */ /* 0x0061e80000100a00 */
[----:B------:R-:W-:-:S07]  /*0970*/  LEPC R20, `(.L_x_45) ;  /* 0x000000001014794e */ /* 0x000fce0000000000 */
[----:B0-----:R-:W-:Y:S05]  /*0980*/  CALL.ABS.NOINC R8 ;  /* 0x0000000008007343 */ /* 0x001fea0003c00000 */
.L_x_45:
[----:B------:R-:W2:Y:S01]  /*0990*/  LDG.E R0, desc[UR36][R16.64+-0xc] ;  /* 0xfffff42410007981 */ /* 0x000ea2000c1e1900 */
[----:B------:R0:W1:Y:S01]  /*09a0*/  LDC.64 R8, c[0x4][R22] ;  /* 0x0100000016087b82 */ /* 0x0000620000000a00 */
[----:B------:R-:W3:Y:S01]  /*09b0*/  LDCU.64 UR4, c[0x4][0x18] ;  /* 0x01000300ff0477ac */ /* 0x000ee20008000a00 */
[----:B------:R-:W-:Y:S02]  /*09c0*/  IMAD.MOV.U32 R6, RZ, RZ, R18 ;  /* 0x000000ffff067224 */ /* 0x000fe400078e0012 */
[----:B------:R-:W-:Y:S02]  /*09d0*/  IMAD.MOV.U32 R7, RZ, RZ, R2 ;  /* 0x000000ffff077224 */ /* 0x000fe400078e0002 */
[----:B---3--:R-:W-:Y:S01]  /*09e0*/  IMAD.U32 R4, RZ, RZ, UR4 ;  /* 0x00000004ff047e24 */ /* 0x008fe2000f8e00ff */
[----:B------:R-:W-:Y:S01]  /*09f0*/  MOV R5, UR5 ;  /* 0x0000000500057c02 */ /* 0x000fe20008000f00 */
[----:B--2---:R-:W2:Y:S02]  /*0a00*/  F2F.F64.F32 R10, R0 ;  /* 0x00000000000a7310 */ /* 0x004ea40000201800 */
[----:B-12---:R0:W-:Y:S04]  /*0a10*/  STL.64 [R1], R10 ;  /* 0x0000000a01007387 */ /* 0x0061e80000100a00 */
[----:B------:R-:W-:-:S07]  /*0a20*/  LEPC R20, `(.L_x_46) ;  /* 0x000000001014794e */ /* 0x000fce0000000000 */
[----:B0-----:R-:W-:Y:S05]  /*0a30*/  CALL.ABS.NOINC R8 ;  /* 0x0000000008007343 */ /* 0x001fea0003c00000 */
.L_x_46:
        /* <DEDUP_REMOVED lines=11> */
.L_x_47:
        /* <DEDUP_REMOVED lines=11> */
.L_x_48:
        /* <DEDUP_REMOVED lines=11> */
.L_x_49:
        /* <DEDUP_REMOVED lines=11> */
.L_x_50:
        /* <DEDUP_REMOVED lines=11> */
.L_x_51:
        /* <DEDUP_REMOVED lines=11> */
.L_x_52:
        /* <DEDUP_REMOVED lines=11> */
.L_x_53:
        /* <DEDUP_REMOVED lines=11> */
.L_x_54:
        /* <DEDUP_REMOVED lines=11> */
.L_x_55:
        /* <DEDUP_REMOVED lines=11> */
.L_x_56:
[----:B------:R-:W-:Y:S02]  /*1120*/  ISETP.NE.AND P6, PT, R25, RZ, PT ;  /* 0x000000ff1900720c */ /* 0x000fe40003fc5270 */
[----:B------:R-:W-:-:S05]  /*1130*/  IADD3 R16, P0, PT, R16, 0x40, RZ ;  /* 0x0000004010107810 */ /* 0x000fca0007f1e0ff */
[----:B------:R-:W-:-:S06]  /*1140*/  IMAD.X R17, RZ, RZ, R17, P0 ;  /* 0x000000ffff117224 */ /* 0x000fcc00000e0611 */
[----:B------:R-:W-:Y:S05]  /*1150*/  @P6 BRA `(.L_x_57) ;  /* 0xfffffff400206947 */ /* 0x000fea000383ffff */
[----:B------:R-:W-:Y:S05]  /*1160*/  BSYNC.RECONVERGENT B6 ;  /* 0x0000000000067941 */ /* 0x000fea0003800200 */
.L_x_40:
[----:B------:R-:W-:Y:S01]  /*1170*/  ISETP.NE.AND P0, PT, R24, RZ, PT ;  /* 0x000000ff1800720c */ /* 0x000fe20003f05270 */
[----:B------:R-:W-:-:S12]  /*1180*/  BSSY.RECONVERGENT B6, `(.L_x_39) ;  /* 0x00000b0000067945 */ /* 0x000fd80003800200 */
[----:B------:R-:W-:Y:S05]  /*1190*/  @!P0 BRA `(.L_x_58) ;  /* 0x0000000800b88947 */ /* 0x000fea0003800000 */
[----:B------:R-:W0:Y:S01]  /*11a0*/  LDC R23, c[0x0][0x390] ;  /* 0x0000e400ff177b82 */ /* 0x000e220000000800 */
[----:B------:R-:W-:Y:S02]  /*11b0*/  ISETP.GE.U32.AND P0, PT, R24, 0x8, PT ;  /* 0x000000081800780c */ /* 0x000fe40003f06070 */
[----:B0-----:R-:W-:-:S11]  /*11c0*/  LOP3.LUT R23, R23, 0x7, RZ, 0xc0, !PT ;  /* 0x0000000717177812 */ /* 0x001fd600078ec0ff */
[----:B------:R-:W-:Y:S05]  /*11d0*/  @!P0 BRA `(.L_x_59) ;  /* 0x0000000400708947 */ /* 0x000fea0003800000 */
[----:B------:R-:W0:Y:S01]  /*11e0*/  LDC.64 R16, c[0x0][0x380] ;  /* 0x0000e000ff107b82 */ /* 0x000e220000000a00 */
[----:B------:R-:W-:Y:S01]  /*11f0*/  MOV R22, 0x0 ;  /* 0x0000000000167802 */ /* 0x000fe20000000f00 */
[----:B------:R-:W1:Y:S01]  /*1200*/  LDCU.64 UR4, c[0x4][0x18] ;  /* 0x01000300ff0477ac */ /* 0x000e620008000a00 */
[----:B0-----:R-:W-:-:S05]  /*1210*/  IMAD.WIDE.U32 R16, R19, 0x4, R16 ;  /* 0x0000000413107825 */ /* 0x001fca00078e0010 */
[----:B------:R-:W2:Y:S01]  /*1220*/  LDG.E R0, desc[UR36][R16.64] ;  /* 0x0000002410007981 */ /* 0x000ea2000c1e1900 */
[----:B------:R0:W3:Y:S01]  /*1230*/  LDC.64 R8, c[0x4][R22] ;  /* 0x0100000016087b82 */ /* 0x0000e20000000a00 */
[----:B-1----:R-:W-:Y:S01]  /*1240*/  IMAD.U32 R4, RZ, RZ, UR4 ;  /* 0x00000004ff047e24 */ /* 0x002fe2000f8e00ff */
[----:B------:R-:W-:Y:S01]  /*1250*/  MOV R6, R18 ;  /* 0x0000001200067202 */ /* 0x000fe20000000f00 */
[----:B------:R-:W-:Y:S02]  /*1260*/  IMAD.U32 R5, RZ, RZ, UR5 ;  /* 0x00000005ff057e24 */ /* 0x000fe4000f8e00ff */
[----:B------:R-:W-:Y:S01]  /*1270*/  IMAD.MOV.U32 R7, RZ, RZ, R2 ;  /* 0x000000ffff077224 */ /* 0x000fe200078e0002 */
[----:B--2---:R-:W1:Y:S02]  /*1280*/  F2F.F64.F32 R10, R0 ;  /* 0x00000000000a7310 */ /* 0x004e640000201800 */
[----:B-1-3--:R0:W-:Y:S04]  /*1290*/  STL.64 [R1], R10 ;  /* 0x0000000a01007387 */ /* 0x00a1e80000100a00 */
[----:B------:R-:W-:-:S07]  /*12a0*/  LEPC R20, `(.L_x_60) ;  /* 0x000000001014794e */ /* 0x000fce0000000000 */
[----:B0-----:R-:W-:Y:S05]  /*12b0*/  CALL.ABS.NOINC R8 ;  /* 0x0000000008007343 */ /* 0x001fea0003c00000 */
.L_x_60:
        /* <DEDUP_REMOVED lines=11> */
.L_x_61:
        /* <DEDUP_REMOVED lines=11> */
.L_x_62:
        /* <DEDUP_REMOVED lines=11> */
.L_x_63:
        /* <DEDUP_REMOVED lines=11> */
.L_x_64:
        /* <DEDUP_REMOVED lines=11> */
.L_x_65:
        /* <DEDUP_REMOVED lines=11> */
.L_x_66:
        /* <DEDUP_REMOVED lines=11> */
.L_x_67:
[----:B------:R-:W-:-:S07]  /*1790*/  VIADD R19, R19, 0x8 ;  /* 0x0000000813137836 */ /* 0x000fce0000000000 */
.L_x_59:
[----:B------:R-:W-:-:S13]  /*17a0*/  ISETP.NE.AND P0, PT, R23, RZ, PT ;  /* 0x000000ff1700720c */ /* 0x000fda0003f05270 */
        /* <DEDUP_REMOVED lines=12> */
[----:B------:R-:W-:Y:S01]  /*1870*/  MOV R5, UR5 ;  /* 0x0000000500057c02 */ /* 0x000fe20008000f00 */
[----:B------:R-:W-:Y:S02]  /*1880*/  IMAD.MOV.U32 R6, RZ, RZ, R18 ;  /* 0x000000ffff067224 */ /* 0x000fe400078e0012 */
[----:B------:R-:W-:Y:S01]  /*1890*/  IMAD.MOV.U32 R7, RZ, RZ, R2 ;  /* 0x000000ffff077224 */ /* 0x000fe200078e0002 */
[----:B--2---:R-:W1:Y:S02]  /*18a0*/  F2F.F64.F32 R10, R0 ;  /* 0x00000000000a7310 */ /* 0x004e640000201800 */
[----:B-1-3--:R0:W-:Y:S04]  /*18b0*/  STL.64 [R1], R10 ;  /* 0x0000000a01007387 */ /* 0x00a1e80000100a00 */
[----:B------:R-:W-:-:S07]  /*18c0*/  LEPC R20, `(.L_x_69) ;  /* 0x000000001014794e */ /* 0x000fce0000000000 */
[----:B0-----:R-:W-:Y:S05]  /*18d0*/  CALL.ABS.NOINC R8 ;  /* 0x0000000008007343 */ /* 0x001fea0003c00000 */
.L_x_69:
        /* <DEDUP_REMOVED lines=11> */
.L_x_70:
        /* <DEDUP_REMOVED lines=11> */
.L_x_71:
        /* <DEDUP_REMOVED lines=11> */
.L_x_72:
[----:B------:R-:W-:-:S07]  /*1af0*/  VIADD R19, R19, 0x4 ;  /* 0x0000000413137836 */ /* 0x000fce0000000000 */
.L_x_68:
[----:B------:R-:W-:-:S13]  /*1b00*/  ISETP.NE.AND P0, PT, R23, RZ, PT ;  /* 0x000000ff1700720c */ /* 0x000fda0003f05270 */
[----:B------:R-:W-:Y:S05]  /*1b10*/  @!P0 BRA `(.L_x_58) ;  /* 0x0000000000588947 */ /* 0x000fea0003800000 */
[----:B------:R-:W0:Y:S01]  /*1b20*/  LDC.64 R16, c[0x0][0x380] ;  /* 0x0000e000ff107b82 */ /* 0x000e220000000a00 */
[----:B------:R-:W-:Y:S01]  /*1b30*/  IADD3 R23, PT, PT, -R23, RZ, RZ ;  /* 0x000000ff17177210 */ /* 0x000fe20007ffe1ff */
[----:B0-----:R-:W-:-:S07]  /*1b40*/  IMAD.WIDE.U32 R16, R19, 0x4, R16 ;  /* 0x0000000413107825 */ /* 0x001fce00078e0010 */
.L_x_74:
[----:B------:R-:W2:Y:S01]  /*1b50*/  LDG.E R0, desc[UR36][R16.64] ;  /* 0x0000002410007981 */ /* 0x000ea2000c1e1900 */
[----:B------:R-:W-:Y:S01]  /*1b60*/  MOV R8, 0x0 ;  /* 0x0000000000087802 */ /* 0x000fe20000000f00 */
[----:B------:R-:W0:Y:S01]  /*1b70*/  LDCU.64 UR4, c[0x4][0x18] ;  /* 0x01000300ff0477ac */ /* 0x000e220008000a00 */
[----:B------:R-:W-:Y:S01]  /*1b80*/  VIADD R23, R23, 0x1 ;  /* 0x0000000117177836 */ /* 0x000fe20000000000 */
[----:B------:R-:W-:Y:S01]  /*1b90*/  MOV R6, R18 ;  /* 0x0000001200067202 */ /* 0x000fe20000000f00 */
[----:B------:R-:W-:Y:S02]  /*1ba0*/  IMAD.MOV.U32 R7, RZ, RZ, R2 ;  /* 0x000000ffff077224 */ /* 0x000fe400078e0002 */
[----:B------:R-:W1:Y:S01]  /*1bb0*/  LDC.64 R8, c[0x4][R8] ;  /* 0x0100000008087b82 */ /* 0x000e620000000a00 */
[----:B------:R-:W-:Y:S01]  /*1bc0*/  ISETP.NE.AND P0, PT, R23, RZ, PT ;  /* 0x000000ff1700720c */ /* 0x000fe20003f05270 */
[----:B0-----:R-:W-:Y:S02]  /*1bd0*/  IMAD.U32 R4, RZ, RZ, UR4 ;  /* 0x00000004ff047e24 */ /* 0x001fe4000f8e00ff */
[----:B------:R-:W-:Y:S01]  /*1be0*/  IMAD.U32 R5, RZ, RZ, UR5 ;  /* 0x00000005ff057e24 */ /* 0x000fe2000f8e00ff */
[----:B--2---:R0:W2:Y:S02]  /*1bf0*/  F2F.F64.F32 R10, R0 ;  /* 0x00000000000a7310 */ /* 0x0040a40000201800 */
[----:B0-----:R-:W-:Y:S01]  /*1c00*/  P2R R0, PR, RZ, 0x1 ;  /* 0x00000001ff007803 */ /* 0x001fe20000000000 */
[----:B-12---:R0:W-:Y:S06]  /*1c10*/  STL.64 [R1], R10 ;  /* 0x0000000a01007387 */ /* 0x0061ec0000100a00 */
[----:B------:R-:W-:-:S07]  /*1c20*/  LEPC R20, `(.L_x_73) ;  /* 0x000000001014794e */ /* 0x000fce0000000000 */
[----:B0-----:R-:W-:Y:S05]  /*1c30*/  CALL.ABS.NOINC R8 ;  /* 0x0000000008007343 */ /* 0x001fea0003c00000 */
.L_x_73:
[----:B------:R-:W-:Y:S02]  /*1c40*/  ISETP.NE.AND P6, PT, R23, RZ, PT ;  /* 0x000000ff1700720c */ /* 0x000fe40003fc5270 */
[----:B------:R-:W-:-:S05]  /*1c50*/  IADD3 R16, P0, PT, R16, 0x4, RZ ;  /* 0x0000000410107810 */ /* 0x000fca0007f1e0ff */
[----:B------:R-:W-:-:S06]  /*1c60*/  IMAD.X R17, RZ, RZ, R17, P0 ;  /* 0x000000ffff117224 */ /* 0x000fcc00000e0611 */
[----:B------:R-:W-:Y:S05]  /*1c70*/  @P6 BRA `(.L_x_74) ;  /* 0xfffffffc00b46947 */ /* 0x000fea000383ffff */
.L_x_58:
[----:B------:R-:W-:Y:S05]  /*1c80*/  BSYNC.RECONVERGENT B6 ;  /* 0x0000000000067941 */ /* 0x000fea0003800200 */
.L_x_39:
[----:B------:R-:W-:Y:S01]  /*1c90*/  MOV R0, 0x0 ;  /* 0x0000000000007802 */ /* 0x000fe20000000f00 */
[----:B------:R-:W0:Y:S01]  /*1ca0*/  LDCU.64 UR4, c[0x4][0x20] ;  /* 0x01000400ff0477ac */ /* 0x000e220008000a00 */
[----:B------:R-:W-:Y:S02]  /*1cb0*/  CS2R R6, SRZ ;  /* 0x0000000000067805 */ /* 0x000fe4000001ff00 */
[----:B------:R1:W2:Y:S01]  /*1cc0*/  LDC.64 R2, c[0x4][R0] ;  /* 0x0100000000027b82 */ /* 0x0002a20000000a00 */
[----:B0-----:R-:W-:Y:S01]  /*1cd0*/  IMAD.U32 R4, RZ, RZ, UR4 ;  /* 0x00000004ff047e24 */ /* 0x001fe2000f8e00ff */
[----:B-1----:R-:W-:-:S07]  /*1ce0*/  MOV R5, UR5 ;  /* 0x0000000500057c02 */ /* 0x002fce0008000f00 */
[----:B------:R-:W-:-:S07]  /*1cf0*/  LEPC R20, `(.L_x_75) ;  /* 0x000000001014794e */ /* 0x000fce0000000000 */
[----:B--2---:R-:W-:Y:S05]  /*1d00*/  CALL.ABS.NOINC R2 ;  /* 0x0000000002007343 */ /* 0x004fea0003c00000 */
.L_x_75:
[----:B------:R-:W-:Y:S05]  /*1d10*/  EXIT ;  /* 0x000000000000794d */ /* 0x000fea0003800000 */
        .weak           $__internal_1_$__cuda_sm3x_div_rn_noftz_f32_slowpath
        .type           $__internal_1_$__cuda_sm3x_div_rn_noftz_f32_slowpath,@function
        .size           $__internal_1_$__cuda_sm3x_div_rn_noftz_f32_slowpath,(.L_x_102 - $__internal_1_$__cuda_sm3x_div_rn_noftz_f32_slowpath)
$__internal_1_$__cuda_sm3x_div_rn_noftz_f32_slowpath:
[----:B------:R-:W-:Y:S01]  /*1d20*/  SHF.R.U32.HI R5, RZ, 0x17, R7 ;  /* 0x00000017ff057819 */ /* 0x000fe20000011607 */
[--C-:B------:R-:W-:Y:S01]  /*1d30*/  IMAD.MOV.U32 R9, RZ, RZ, R0.reuse ;  /* 0x000000ffff097224 */ /* 0x100fe200078e0000 */
[----:B------:R-:W-:Y:S02]  /*1d40*/  SHF.R.U32.HI R3, RZ, 0x17, R0 ;  /* 0x00000017ff037819 */ /* 0x000fe40000011600 */
[----:B------:R-:W-:Y:S02]  /*1d50*/  LOP3.LUT R8, R5, 0xff, RZ, 0xc0, !PT ;  /* 0x000000ff05087812 */ /* 0x000fe400078ec0ff */
[----:B------:R-:W-:-:S03]  /*1d60*/  LOP3.LUT R6, R3, 0xff, RZ, 0xc0, !PT ;  /* 0x000000ff03067812 */ /* 0x000fc600078ec0ff */
[----:B------:R-:W-:Y:S02]  /*1d70*/  VIADD R11, R8, 0xffffffff ;  /* 0xffffffff080b7836 */ /* 0x000fe40000000000 */
[----:B------:R-:W-:-:S03]  /*1d80*/  VIADD R10, R6, 0xffffffff ;  /* 0xffffffff060a7836 */ /* 0x000fc60000000000 */
[----:B------:R-:W-:-:S04]  /*1d90*/  ISETP.GT.U32.AND P0, PT, R11, 0xfd, PT ;  /* 0x000000fd0b00780c */ /* 0x000fc80003f04070 */
[----:B------:R-:W-:-:S13]  /*1da0*/  ISETP.GT.U32.OR P0, PT, R10, 0xfd, P0 ;  /* 0x000000fd0a00780c */ /* 0x000fda0000704470 */
[----:B------:R-:W-:Y:S01]  /*1db0*/  @!P0 MOV R5, RZ ;  /* 0x000000ff00058202 */ /* 0x000fe20000000f00 */
[----:B------:R-:W-:Y:S06]  /*1dc0*/  @!P0 BRA `(.L_x_76) ;  /* 0x0000000000608947 */ /* 0x000fec0003800000 */
[----:B------:R-:W-:Y:S01]  /*1dd0*/  FSETP.GTU.FTZ.AND P0, PT, |R0|, +INF , PT ;  /* 0x7f8000000000780b */ /* 0x000fe20003f1c200 */
[----:B------:R-:W-:Y:S01]  /*1de0*/  IMAD.MOV.U32 R3, RZ, RZ, R7 ;  /* 0x000000ffff037224 */ /* 0x000fe200078e0007 */
[----:B------:R-:W-:-:S04]  /*1df0*/  FSETP.GTU.FTZ.AND P1, PT, |R7|, +INF , PT ;  /* 0x7f8000000700780b */ /* 0x000fc80003f3c200 */
        /* <DEDUP_REMOVED lines=16> */
[----:B------:R-:W-:Y:S02]  /*1f00*/  @P0 IMAD.MOV.U32 R5, RZ, RZ, RZ ;  /* 0x000000ffff050224 */ /* 0x000fe400078e00ff */
[----:B------:R-:W-:Y:S01]  /*1f10*/  @!P0 FFMA R9, R0, 1.84467440737095516160e+19, RZ ;  /* 0x5f80000000098823 */ /* 0x000fe200000000ff */
[----:B------:R-:W-:Y:S02]  /*1f20*/  @!P0 IMAD.MOV.U32 R5, RZ, RZ, -0x40 ;  /* 0xffffffc0ff058424 */ /* 0x000fe400078e00ff */
[----:B------:R-:W-:-:S03]  /*1f30*/  @!P1 FFMA R7, R3, 1.84467440737095516160e+19, RZ ;  /* 0x5f80000003079823 */ /* 0x000fc600000000ff */
[----:B------:R-:W-:-:S07]  /*1f40*/  @!P1 IADD3 R5, PT, PT, R5, 0x40, RZ ;  /* 0x0000004005059810 */ /* 0x000fce0007ffe0ff */
.L_x_76:
[----:B------:R-:W-:Y:S01]  /*1f50*/  LEA R10, R8, 0xc0800000, 0x17 ;  /* 0xc0800000080a7811 */ /* 0x000fe200078eb8ff */
[----:B------:R-:W-:-:S04]  /*1f60*/  VIADD R6, R6, 0xffffff81 ;  /* 0xffffff8106067836 */ /* 0x000fc80000000000 */
[----:B------:R-:W-:Y:S01]  /*1f70*/  IMAD.IADD R10, R7, 0x1, -R10 ;  /* 0x00000001070a7824 */ /* 0x000fe200078e0a0a */
[C---:B------:R-:W-:Y:S01]  /*1f80*/  IADD3 R8, PT, PT, R6.reuse, 0x7f, -R8 ;  /* 0x0000007f06087810 */ /* 0x040fe20007ffe808 */
[----:B------:R-:W-:Y:S02]  /*1f90*/  IMAD R3, R6, -0x800000, R9 ;  /* 0xff80000006037824 */ /* 0x000fe400078e0209 */
[----:B------:R-:W0:Y:S01]  /*1fa0*/  MUFU.RCP R7, R10 ;  /* 0x0000000a00077308 */ /* 0x000e220000001000 */
[----:B------:R-:W-:Y:S01]  /*1fb0*/  FADD.FTZ R12, -R10, -RZ ;  /* 0x800000ff0a0c7221 */ /* 0x000fe20000010100 */
[----:B------:R-:W-:-:S03]  /*1fc0*/  IMAD.IADD R8, R8, 0x1, R5 ;  /* 0x0000000108087824 */ /* 0x000fc600078e0205 */
        /* <DEDUP_REMOVED lines=9> */
[----:B------:R-:W-:-:S05]  /*2060*/  IADD3 R10, PT, PT, R6, R8, RZ ;  /* 0x00000008060a7210 */ /* 0x000fca0007ffe0ff */
[----:B------:R-:W-:-:S05]  /*2070*/  VIADD R5, R10, 0xffffffff ;  /* 0xffffffff0a057836 */ /* 0x000fca0000000000 */
        /* <DEDUP_REMOVED lines=9> */
[-CC-:B------:R-:W-:Y:S01]  /*2110*/  FFMA.RZ R5, R20, R12.reuse, R9.reuse ;  /* 0x0000000c14057223 */ /* 0x180fe2000000c009 */
[----:B------:R-:W-:Y:S02]  /*2120*/  VIADD R8, R10, 0x20 ;  /* 0x000000200a087836 */ /* 0x000fe40000000000 */
[-CC-:B------:R-:W-:Y:S01]  /*2130*/  FFMA.RM R6, R20, R12.reuse, R9.reuse ;  /* 0x0000000c14067223 */ /* 0x180fe20000004009 */
[----:B------:R-:W-:Y:S02]  /*2140*/  ISETP.NE.AND P2, PT, R10, RZ, PT ;  /* 0x000000ff0a00720c */ /* 0x000fe40003f45270 */
[----:B------:R-:W-:Y:S01]  /*2150*/  LOP3.LUT R7, R5, 0x7fffff, RZ, 0xc0, !PT ;  /* 0x007fffff05077812 */ /* 0x000fe200078ec0ff */
[----:B------:R-:W-:Y:S01]  /*2160*/  FFMA.RP R5, R20, R12, R9 ;  /* 0x0000000c14057223 */ /* 0x000fe20000008009 */
[----:B------:R-:W-:Y:S01]  /*2170*/  IMAD.MOV R9, RZ, RZ, -R10 ;  /* 0x000000ffff097224 */ /* 0x000fe200078e0a0a */
[----:B------:R-:W-:Y:S02]  /*2180*/  ISETP.NE.AND P1, PT, R10, RZ, PT ;  /* 0x000000ff0a00720c */ /* 0x000fe40003f25270 */
[----:B------:R-:W-:-:S02]  /*2190*/  LOP3.LUT R7, R7, 0x800000, RZ, 0xfc, !PT ;  /* 0x0080000007077812 */ /* 0x000fc400078efcff */
[----:B------:R-:W-:Y:S02]  /*21a0*/  FSETP.NEU.FTZ.AND P0, PT, R5, R6, PT ;  /* 0x000000060500720b */ /* 0x000fe40003f1d000 */
[----:B------:R-:W-:Y:S02]  /*21b0*/  SHF.L.U32 R8, R7, R8, RZ ;  /* 0x0000000807087219 */ /* 0x000fe400000006ff */
        /* <DEDUP_REMOVED lines=11> */
.L_x_82:
[----:B------:R-:W-:-:S04]  /*2270*/  LOP3.LUT R3, R3, 0x80000000, RZ, 0xc0, !PT ;  /* 0x8000000003037812 */ /* 0x000fc800078ec0ff */
[----:B------:R-:W-:Y:S01]  /*2280*/  LOP3.LUT R3, R3, 0x7f800000, RZ, 0xfc, !PT ;  /* 0x7f80000003037812 */ /* 0x000fe200078efcff */
[----:B------:R-:W-:Y:S06]  /*2290*/  BRA `(.L_x_83) ;  /* 0x0000000000287947 */ /* 0x000fec0003800000 */
.L_x_81:
[----:B------:R-:W-:Y:S01]  /*22a0*/  IMAD R3, R8, 0x800000, R3 ;  /* 0x0080000008037824 */ /* 0x000fe200078e0203 */
[----:B------:R-:W-:Y:S06]  /*22b0*/  BRA `(.L_x_83) ;  /* 0x0000000000207947 */ /* 0x000fec0003800000 */
.L_x_80:
[----:B------:R-:W-:-:S04]  /*22c0*/  LOP3.LUT R3, R7, 0x80000000, R9, 0x48, !PT ;  /* 0x8000000007037812 */ /* 0x000fc800078e4809 */
[----:B------:R-:W-:Y:S01]  /*22d0*/  LOP3.LUT R3, R3, 0x7f800000, RZ, 0xfc, !PT ;  /* 0x7f80000003037812 */ /* 0x000fe200078efcff */
[----:B------:R-:W-:Y:S06]  /*22e0*/  BRA `(.L_x_83) ;  /* 0x0000000000147947 */ /* 0x000fec0003800000 */
.L_x_79:
[----:B------:R-:W-:Y:S01]  /*22f0*/  LOP3.LUT R3, R7, 0x80000000, R9, 0x48, !PT ;  /* 0x8000000007037812 */ /* 0x000fe200078e4809 */
[----:B------:R-:W-:Y:S06]  /*2300*/  BRA `(.L_x_83) ;  /* 0x00000000000c7947 */ /* 0x000fec0003800000 */
.L_x_78:
[----:B------:R-:W0:Y:S01]  /*2310*/  MUFU.RSQ R3, -QNAN ;  /* 0xffc0000000037908 */ /* 0x000e220000001400 */
[----:B------:R-:W-:Y:S05]  /*2320*/  BRA `(.L_x_83) ;  /* 0x0000000000047947 */ /* 0x000fea0003800000 */
.L_x_77:
[----:B------:R-:W-:-:S07]  /*2330*/  FADD.FTZ R3, R0, R3 ;  /* 0x0000000300037221 */ /* 0x000fce0000010000 */
.L_x_83:
[----:B------:R-:W-:-:S04]  /*2340*/  IMAD.MOV.U32 R5, RZ, RZ, 0x0 ;  /* 0x00000000ff057424 */ /* 0x000fc800078e00ff */
[----:B0-----:R-:W-:Y:S05]  /*2350*/  RET.REL.NODEC R4 `(_Z24reduceBiasGradientKernelPfS_ii) ;  /* 0xffffffdc04287950 */ /* 0x001fea0003c3ffff */
.L_x_84:
        /* <DEDUP_REMOVED lines=10> */
.L_x_102:


//--------------------- .text._Z21applyGradientClippingPfif --------------------------
	.section	.text._Z21applyGradientClippingPfif,"ax",@progbits
	.align	128
        .global         _Z21applyGradientClippingPfif
        .type           _Z21applyGradientClippingPfif,@function
        .size           _Z21applyGradientClippingPfif,(.L_x_115 - _Z21applyGradientClippingPfif)
        .other          _Z21applyGradientClippingPfif,@"STO_CUDA_ENTRY STV_DEFAULT"
_Z21applyGradientClippingPfif:
.text._Z21applyGradientClippingPfif:
        /* <DEDUP_REMOVED lines=10> */
[----:B0-----:R-:W-:-:S06]  /*00a0*/  IMAD.WIDE R2, R5, 0x4, R2 ;  /* 0x0000000405027825 */ /* 0x001fcc00078e0202 */
[----:B------:R-:W0:Y:S01]  /*00b0*/  LDC R5, c[0x0][0x38c] ;  /* 0x0000e300ff057b82 */ /* 0x000e220000000800 */
[----:B-1----:R-:W0:Y:S02]  /*00c0*/  LDG.E R0, desc[UR4][R2.64] ;  /* 0x0000000402007981 */ /* 0x002e24000c1e1900 */
[----:B0-----:R-:W-:-:S13]  /*00d0*/  FSETP.GT.AND P0, PT, R0, R5, PT ;  /* 0x000000050000720b */ /* 0x001fda0003f04000 */
[----:B------:R0:W-:Y:S01]  /*00e0*/  @P0 STG.E desc[UR4][R2.64], R5 ;  /* 0x0000000502000986 */ /* 0x0001e2000c101904 */
[----:B------:R-:W-:Y:S05]  /*00f0*/  @P0 EXIT ;  /* 0x000000000000094d */ /* 0x000fea0003800000 */
[----:B------:R-:W-:-:S13]  /*0100*/  FSETP.GEU.AND P0, PT, R0, -R5, PT ;  /* 0x800000050000720b */ /* 0x000fda0003f0e000 */
[----:B------:R-:W-:Y:S05]  /*0110*/  @P0 EXIT ;  /* 0x000000000000094d */ /* 0x000fea0003800000 */
[----:B0-----:R-:W-:-:S05]  /*0120*/  FADD R5, -R5, -RZ ;  /* 0x800000ff05057221 */ /* 0x001fca0000000100 */
[----:B------:R-:W-:Y:S01]  /*0130*/  STG.E desc[UR4][R2.64], R5 ;  /* 0x0000000502007986 */ /* 0x000fe2000c101904 */
[----:B------:R-:W-:Y:S05]  /*0140*/  EXIT ;  /* 0x000000000000794d */ /* 0x000fea0003800000 */
.L_x_85:
        /* <DEDUP_REMOVED lines=11> */
.L_x_115:


//--------------------- .text._Z12applyDropoutPfS_fi --------------------------
	.section	.text._Z12applyDropoutPfS_fi,"ax",@progbits
	.align	128
        .global         _Z12applyDropoutPfS_fi
        .type           _Z12applyDropoutPfS_fi,@function
        .size           _Z12applyDropoutPfS_fi,(.L_x_103 - _Z12applyDropoutPfS_fi)
        .other          _Z12applyDropoutPfS_fi,@"STO_CUDA_ENTRY STV_DEFAULT"
_Z12applyDropoutPfS_fi:
.text._Z12applyDropoutPfS_fi:
        /* <DEDUP_REMOVED lines=10> */
[----:B------:R-:W2:Y:S08]  /*00a0*/  LDC R11, c[0x0][0x390] ;  /* 0x0000e400ff0b7b82 */ /* 0x000eb00000000800 */
[----:B------:R-:W3:Y:S01]  /*00b0*/  LDC.64 R4, c[0x0][0x380] ;  /* 0x0000e000ff047b82 */ /* 0x000ee20000000a00 */
[----:B0-----:R-:W-:-:S06]  /*00c0*/  IMAD.WIDE R2, R7, 0x4, R2 ;  /* 0x0000000407027825 */ /* 0x001fcc00078e0202 */
[----:B-1----:R-:W2:Y:S01]  /*00d0*/  LDG.E R2, desc[UR4][R2.64] ;  /* 0x0000000402027981 */ /* 0x002ea2000c1e1900 */
[----:B------:R-:W-:Y:S01]  /*00e0*/  BSSY.RECONVERGENT B0, `(.L_x_86) ;  /* 0x0000014000007945 */ /* 0x000fe20003800200 */
[----:B------:R-:W-:Y:S02]  /*00f0*/  IMAD.MOV.U32 R9, RZ, RZ, RZ ;  /* 0x000000ffff097224 */ /* 0x000fe400078e00ff */
[----:B---3--:R-:W-:Y:S01]  /*0100*/  IMAD.WIDE R4, R7, 0x4, R4 ;  /* 0x0000000407047825 */ /* 0x008fe200078e0204 */
[----:B--2---:R-:W-:-:S13]  /*0110*/  FSETP.GEU.AND P0, PT, R2, R11, PT ;  /* 0x0000000b0200720b */ /* 0x004fda0003f0e000 */
[----:B------:R-:W-:Y:S05]  /*0120*/  @!P0 BRA `(.L_x_87) ;  /* 0x00000000003c8947 */ /* 0x000fea0003800000 */
[----:B------:R-:W2:Y:S01]  /*0130*/  LDG.E R0, desc[UR4][R4.64] ;  /* 0x0000000404007981 */ /* 0x000ea2000c1e1900 */
[----:B------:R-:W-:Y:S01]  /*0140*/  FADD R3, -R11, 1 ;  /* 0x3f8000000b037421 */ /* 0x000fe20000000100 */
[----:B------:R-:W-:Y:S03]  /*0150*/  BSSY.RECONVERGENT B1, `(.L_x_87) ;  /* 0x000000c000017945 */ /* 0x000fe60003800200 */
[----:B------:R-:W0:Y:S02]  /*0160*/  MUFU.RCP R2, R3 ;  /* 0x0000000300027308 */ /* 0x000e240000001000 */
[----:B0-----:R-:W-:-:S04]  /*0170*/  FFMA R7, -R3, R2, 1 ;  /* 0x3f80000003077423 */ /* 0x001fc80000000102 */
[----:B------:R-:W-:Y:S02]  /*0180*/  FFMA R7, R2, R7, R2 ;  /* 0x0000000702077223 */ /* 0x000fe40000000002 */
[----:B--2---:R-:W0:Y:S02]  /*0190*/  FCHK P0, R0, R3 ;  /* 0x0000000300007302 */ /* 0x004e240000000000 */
[----:B------:R-:W-:-:S04]  /*01a0*/  FFMA R2, R0, R7, RZ ;  /* 0x0000000700027223 */ /* 0x000fc800000000ff */
[----:B------:R-:W-:-:S04]  /*01b0*/  FFMA R6, -R3, R2, R0 ;  /* 0x0000000203067223 */ /* 0x000fc80000000100 */
[----:B------:R-:W-:Y:S01]  /*01c0*/  FFMA R9, R7, R6, R2 ;  /* 0x0000000607097223 */ /* 0x000fe20000000002 */
[----:B0-----:R-:W-:Y:S06]  /*01d0*/  @!P0 BRA `(.L_x_88) ;  /* 0x00000000000c8947 */ /* 0x001fec0003800000 */
[----:B------:R-:W-:-:S07]  /*01e0*/  MOV R2, 0x200 ;  /* 0x0000020000027802 */ /* 0x000fce0000000f00 */
[----:B------:R-:W-:Y:S05]  /*01f0*/  CALL.REL.NOINC `($__internal_2_$__cuda_sm3x_div_rn_noftz_f32_slowpath) ;  /* 0x0000000000147944 */ /* 0x000fea0003c00000 */
[----:B------:R-:W-:-:S07]  /*0200*/  IMAD.MOV.U32 R9, RZ, RZ, R0 ;  /* 0x000000ffff097224 */ /* 0x000fce00078e0000 */
.L_x_88:
[----:B------:R-:W-:Y:S05]  /*0210*/  BSYNC.RECONVERGENT B1 ;  /* 0x0000000000017941 */ /* 0x000fea0003800200 */
.L_x_87:
[----:B------:R-:W-:Y:S05]  /*0220*/  BSYNC.RECONVERGENT B0 ;  /* 0x0000000000007941 */ /* 0x000fea0003800200 */
.L_x_86:
[----:B------:R-:W-:Y:S01]  /*0230*/  STG.E desc[UR4][R4.64], R9 ;  /* 0x0000000904007986 */ /* 0x000fe2000c101904 */
[----:B------:R-:W-:Y:S05]  /*0240*/  EXIT ;  /* 0x000000000000794d */ /* 0x000fea0003800000 */
        .weak           $__internal_2_$__cuda_sm3x_div_rn_noftz_f32_slowpath
        .type           $__internal_2_$__cuda_sm3x_div_rn_noftz_f32_slowpath,@function
        .size           $__internal_2_$__cuda_sm3x_div_rn_noftz_f32_slowpath,(.L_x_103 - $__internal_2_$__cuda_sm3x_div_rn_noftz_f32_slowpath)
$__internal_2_$__cuda_sm3x_div_rn_noftz_f32_slowpath:
[--C-:B------:R-:W-:Y:S01]  /*0250*/  SHF.R.U32.HI R7, RZ, 0x17, R3.reuse ;  /* 0x00000017ff077819 */ /* 0x100fe20000011603 */
[----:B------:R-:W-:Y:S01]  /*0260*/  BSSY.RECONVERGENT B2, `(.L_x_89) ;  /* 0x0000064000027945 */ /* 0x000fe20003800200 */
[--C-:B------:R-:W-:Y:S01]  /*0270*/  SHF.R.U32.HI R6, RZ, 0x17, R0.reuse ;  /* 0x00000017ff067819 */ /* 0x100fe20000011600 */
[----:B------:R-:W-:Y:S01]  /*0280*/  IMAD.MOV.U32 R8, RZ, RZ, R0 ;  /* 0x000000ffff087224 */ /* 0x000fe200078e0000 */
[----:B------:R-:W-:Y:S01]  /*0290*/  LOP3.LUT R7, R7, 0xff, RZ, 0xc0, !PT ;  /* 0x000000ff07077812 */ /* 0x000fe200078ec0ff */
[----:B------:R-:W-:Y:S01]  /*02a0*/  IMAD.MOV.U32 R9, RZ, RZ, R3 ;  /* 0x000000ffff097224 */ /* 0x000fe200078e0003 */
[----:B------:R-:W-:-:S03]  /*02b0*/  LOP3.LUT R6, R6, 0xff, RZ, 0xc0, !PT ;  /* 0x000000ff06067812 */ /* 0x000fc600078ec0ff */
[----:B------:R-:W-:Y:S02]  /*02c0*/  VIADD R12, R7, 0xffffffff ;  /* 0xffffffff070c7836 */ /* 0x000fe40000000000 */
[----:B------:R-:W-:-:S03]  /*02d0*/  VIADD R11, R6, 0xffffffff ;  /* 0xffffffff060b7836 */ /* 0x000fc60000000000 */
[----:B------:R-:W-:-:S04]  /*02e0*/  ISETP.GT.U32.AND P0, PT, R12, 0xfd, PT ;  /* 0x000000fd0c00780c */ /* 0x000fc80003f04070 */
[----:B------:R-:W-:-:S13]  /*02f0*/  ISETP.GT.U32.OR P0, PT, R11, 0xfd, P0 ;  /* 0x000000fd0b00780c */ /* 0x000fda0000704470 */
[----:B------:R-:W-:Y:S01]  /*0300*/  @!P0 IMAD.MOV.U32 R10, RZ, RZ, RZ ;  /* 0x000000ffff0a8224 */ /* 0x000fe200078e00ff */
[----:B------:R-:W-:Y:S06]  /*0310*/  @!P0 BRA `(.L_x_90) ;  /* 0x00000000005c8947 */ /* 0x000fec0003800000 */
[----:B------:R-:W-:Y:S02]  /*0320*/  FSETP.GTU.FTZ.AND P0, PT, |R0|, +INF , PT ;  /* 0x7f8000000000780b */ /* 0x000fe40003f1c200 */
        /* <DEDUP_REMOVED lines=20> */
[----:B------:R-:W-:Y:S02]  /*0470*/  @!P1 FFMA R9, R3, 1.84467440737095516160e+19, RZ ;  /* 0x5f80000003099823 */ /* 0x000fe400000000ff */
[----:B------:R-:W-:-:S07]  /*0480*/  @!P1 VIADD R10, R10, 0x40 ;  /* 0x000000400a0a9836 */ /* 0x000fce0000000000 */
.L_x_90:
[----:B------:R-:W-:Y:S01]  /*0490*/  LEA R0, R7, 0xc0800000, 0x17 ;  /* 0xc080000007007811 */ /* 0x000fe200078eb8ff */
[----:B------:R-:W-:Y:S01]  /*04a0*/  VIADD R6, R6, 0xffffff81 ;  /* 0xffffff8106067836 */ /* 0x000fe20000000000 */
[----:B------:R-:W-:Y:S03]  /*04b0*/  BSSY.RECONVERGENT B3, `(.L_x_95) ;  /* 0x0000035000037945 */ /* 0x000fe60003800200 */
        /* <DEDUP_REMOVED lines=14> */
[----:B------:R-:W-:-:S05]  /*05a0*/  LOP3.LUT R3, R3, 0xff, RZ, 0xc0, !PT ;  /* 0x000000ff03037812 */ /* 0x000fca00078ec0ff */
[----:B------:R-:W-:-:S04]  /*05b0*/  IMAD.IADD R9, R3, 0x1, R7 ;  /* 0x0000000103097824 */ /* 0x000fc800078e0207 */
        /* <DEDUP_REMOVED lines=11> */
[CCC-:B------:R-:W-:Y:S01]  /*0670*/  FFMA.RM R6, R12.reuse, R8.reuse, R13.reuse ;  /* 0x000000080c067223 */ /* 0x1c0fe2000000400d */
[C---:B------:R-:W-:Y:S02]  /*0680*/  ISETP.NE.AND P2, PT, R9.reuse, RZ, PT ;  /* 0x000000ff0900720c */ /* 0x040fe40003f45270 */
[----:B------:R-:W-:Y:S02]  /*0690*/  ISETP.NE.AND P1, PT, R9, RZ, PT ;  /* 0x000000ff0900720c */ /* 0x000fe40003f25270 */
[----:B------:R-:W-:Y:S01]  /*06a0*/  LOP3.LUT R7, R3, 0x7fffff, RZ, 0xc0, !PT ;  /* 0x007fffff03077812 */ /* 0x000fe200078ec0ff */
[----:B------:R-:W-:Y:S01]  /*06b0*/  FFMA.RP R3, R12, R8, R13 ;  /* 0x000000080c037223 */ /* 0x000fe2000000800d */
[----:B------:R-:W-:Y:S02]  /*06c0*/  VIADD R8, R9, 0x20 ;  /* 0x0000002009087836 */ /* 0x000fe40000000000 */
[----:B------:R-:W-:Y:S01]  /*06d0*/  LOP3.LUT R7, R7, 0x800000, RZ, 0xfc, !PT ;  /* 0x0080000007077812 */ /* 0x000fe200078efcff */
[----:B------:R-:W-:Y:S01]  /*06e0*/  IMAD.MOV R9, RZ, RZ, -R9 ;  /* 0x000000ffff097224 */ /* 0x000fe200078e0a09 */
[----:B------:R-:W-:-:S02]  /*06f0*/  FSETP.NEU.FTZ.AND P0, PT, R3, R6, PT ;  /* 0x000000060300720b */ /* 0x000fc40003f1d000 */
[----:B------:R-:W-:Y:S02]  /*0700*/  SHF.L.U32 R8, R7, R8, RZ ;  /* 0x0000000807087219 */ /* 0x000fe400000006ff */
[----:B------:R-:W-:Y:S02]  /*0710*/  SEL R6, R9, RZ, P2 ;  /* 0x000000ff09067207 */ /* 0x000fe40001000000 */
[----:B------:R-:W-:Y:S02]  /*0720*/  ISETP.NE.AND P1, PT, R8, RZ, P1 ;  /* 0x000000ff0800720c */ /* 0x000fe40000f25270 */
[----:B------:R-:W-:Y:S02]  /*0730*/  SHF.R.U32.HI R6, RZ, R6, R7 ;  /* 0x00000006ff067219 */ /* 0x000fe40000011607 */
[----:B------:R-:W-:Y:S02]  /*0740*/  PLOP3.LUT P0, PT, P0, P1, PT, 0xf8, 0x8f ;  /* 0x00000000008f781c */ /* 0x000fe40000703f70 */
[----:B------:R-:W-:-:S02]  /*0750*/  SHF.R.U32.HI R8, RZ, 0x1, R6 ;  /* 0x00000001ff087819 */ /* 0x000fc40000011606 */
[----:B------:R-:W-:-:S04]  /*0760*/  SEL R3, RZ, 0x1, !P0 ;  /* 0x00000001ff037807 */ /* 0x000fc80004000000 */
[----:B------:R-:W-:-:S04]  /*0770*/  LOP3.LUT R3, R3, 0x1, R8, 0xf8, !PT ;  /* 0x0000000103037812 */ /* 0x000fc800078ef808 */
[----:B------:R-:W-:-:S05]  /*0780*/  LOP3.LUT R3, R3, R6, RZ, 0xc0, !PT ;  /* 0x0000000603037212 */ /* 0x000fca00078ec0ff */
[----:B------:R-:W-:-:S05]  /*0790*/  IMAD.IADD R3, R8, 0x1, R3 ;  /* 0x0000000108037824 */ /* 0x000fca00078e0203 */
[----:B------:R-:W-:Y:S01]  /*07a0*/  LOP3.LUT R0, R3, R0, RZ, 0xfc, !PT ;  /* 0x0000000003007212 */ /* 0x000fe200078efcff */
[----:B------:R-:W-:Y:S06]  /*07b0*/  BRA `(.L_x_98) ;  /* 0x0000000000107947 */ /* 0x000fec0003800000 */
.L_x_97:
[----:B------:R-:W-:-:S04]  /*07c0*/  LOP3.LUT R0, R0, 0x80000000, RZ, 0xc0, !PT ;  /* 0x8000000000007812 */ /* 0x000fc800078ec0ff */
[----:B------:R-:W-:Y:S01]  /*07d0*/  LOP3.LUT R0, R0, 0x7f800000, RZ, 0xfc, !PT ;  /* 0x7f80000000007812 */ /* 0x000fe200078efcff */
[----:B------:R-:W-:Y:S06]  /*07e0*/  BRA `(.L_x_98) ;  /* 0x0000000000047947 */ /* 0x000fec0003800000 */
.L_x_96:
[----:B------:R-:W-:-:S07]  /*07f0*/  IMAD R0, R7, 0x800000, R0 ;  /* 0x0080000007007824 */ /* 0x000fce00078e0200 */
.L_x_98:
[----:B------:R-:W-:Y:S05]  /*0800*/  BSYNC.RECONVERGENT B3 ;  /* 0x0000000000037941 */ /* 0x000fea0003800200 */
.L_x_95:
[----:B------:R-:W-:Y:S05]  /*0810*/  BRA `(.L_x_99) ;  /* 0x0000000000207947 */ /* 0x000fea0003800000 */
.L_x_94:
[----:B------:R-:W-:-:S04]  /*0820*/  LOP3.LUT R0, R9, 0x80000000, R8, 0x48, !PT ;  /* 0x8000000009007812 */ /* 0x000fc800078e4808 */
[----:B------:R-:W-:Y:S01]  /*0830*/  LOP3.LUT R0, R0, 0x7f800000, RZ, 0xfc, !PT ;  /* 0x7f80000000007812 */ /* 0x000fe200078efcff */
[----:B------:R-:W-:Y:S06]  /*0840*/  BRA `(.L_x_99) ;  /* 0x0000000000147947 */ /* 0x000fec0003800000 */
.L_x_93:
[----:B------:R-:W-:Y:S01]  /*0850*/  LOP3.LUT R0, R9, 0x80000000, R8, 0x48, !PT ;  /* 0x8000000009007812 */ /* 0x000fe200078e4808 */
[----:B------:R-:W-:Y:S06]  /*0860*/  BRA `(.L_x_99) ;  /* 0x00000000000c7947 */ /* 0x000fec0003800000 */
.L_x_92:
[----:B------:R-:W0:Y:S01]  /*0870*/  MUFU.RSQ R0, -QNAN ;  /* 0xffc0000000007908 */ /* 0x000e220000001400 */
[----:B------:R-:W-:Y:S05]  /*0880*/  BRA `(.L_x_99) ;  /* 0x0000000000047947 */ /* 0x000fea0003800000 */
.L_x_91:
[----:B------:R-:W-:-:S07]  /*0890*/  FADD.FTZ R0, R0, R3 ;  /* 0x0000000300007221 */ /* 0x000fce0000010000 */
.L_x_99:
[----:B------:R-:W-:Y:S05]  /*08a0*/  BSYNC.RECONVERGENT B2 ;  /* 0x0000000000027941 */ /* 0x000fea0003800200 */
.L_x_89:
[----:B------:R-:W-:-:S04]  /*08b0*/  IMAD.MOV.U32 R3, RZ, RZ, 0x0 ;  /* 0x00000000ff037424 */ /* 0x000fc800078e00ff */
[----:B0-----:R-:W-:Y:S05]  /*08c0*/  RET.REL.NODEC R2 `(_Z12applyDropoutPfS_fi) ;  /* 0xfffffff402cc7950 */ /* 0x001fea0003c3ffff */
.L_x_100:
        /* <DEDUP_REMOVED lines=11> */
.L_x_103:


//--------------------- .nv.global.init           --------------------------
	.section	.nv.global.init,"aw",@progbits
.nv.global.init:
	.type		$str$3,@object
	.size		$str$3,($str$2 - $str$3)
$str$3:
        /*0000*/ 	.byte	0x0a, 0x00
	.type		$str$2,@object
	.size		$str$2,($str$7 - $str$2)
$str$2:
        /*0002*/ 	.byte	0x25, 0x66, 0x20, 0x00
	.type		$str$7,@object
	.size		$str$7,($str$1 - $str$7)
$str$7:
        /*0006*/ 	.byte	0x55, 0x70, 0x64, 0x61, 0x74, 0x65, 0x64, 0x20, 0x42, 0x69, 0x61, 0x73, 0x3a, 0x20, 0x25, 0x66
        /*0016*/ 	.byte	0x0a, 0x00
	.type		$str$1,@object
	.size		$str$1,($str - $str$1)
$str$1:
        /*0018*/ 	.byte	0x42, 0x6c, 0x6f, 0x63, 0x6b, 0x20, 0x25, 0x64, 0x20, 0x69, 0x6e, 0x70, 0x75, 0x74, 0x20, 0x64
        /*0028*/ 	.byte	0x61, 0x74, 0x61, 0x3a, 0x20, 0x00
	.type		$str,@object
	.size		$str,($str$5 - $str)
$str:
        /*002e*/ 	.byte	0x42, 0x6c, 0x6f, 0x63, 0x6b, 0x20, 0x25, 0x64, 0x20, 0x72, 0x65, 0x64, 0x75, 0x63, 0x65, 0x64
        /*003e*/ 	.byte	0x20, 0x73, 0x75, 0x6d, 0x3a, 0x20, 0x25, 0x66, 0x0a, 0x00
	.type		$str$5,@object
	.size		$str$5,($str$6 - $str$5)
$str$5:
        /*0048*/ 	.byte	0x54, 0x68, 0x72, 0x65, 0x61, 0x64, 0x20, 0x25, 0x64, 0x2c, 0x20, 0x42, 0x69, 0x61, 0x73, 0x20
        /*0058*/ 	.byte	0x61, 0x66, 0x74, 0x65, 0x72, 0x20, 0x75, 0x70, 0x64, 0x61, 0x74, 0x65, 0x3a, 0x20, 0x25, 0x66
        /*0068*/ 	.byte	0x0a, 0x00
	.type		$str$6,@object
	.size		$str$6,($str$4 - $str$6)
$str$6:
        /*006a*/ 	.byte	0x54, 0x68, 0x72, 0x65, 0x61, 0x64, 0x20, 0x69, 0x6e, 0x64, 0x65, 0x78, 0x3a, 0x20, 0x25, 0x64
        /*007a*/ 	.byte	0x2c, 0x20, 0x4f, 0x72, 0x69, 0x67, 0x69, 0x6e, 0x61, 0x6c, 0x20, 0x42, 0x69, 0x61, 0x73, 0x3a
        /*008a*/ 	.byte	0x20, 0x25, 0x66, 0x2c, 0x20, 0x42, 0x69, 0x61, 0x73, 0x20, 0x47, 0x72, 0x61, 0x64, 0x69, 0x65
        /*009a*/ 	.byte	0x6e, 0x74, 0x3a, 0x20, 0x25, 0x66, 0x0a, 0x00
	.type		$str$4,@object
	.size		$str$4,(.L_4 - $str$4)
$str$4:
        /*00a2*/ 	.byte	0x54, 0x68, 0x72, 0x65, 0x61, 0x64, 0x20, 0x25, 0x64, 0x2c, 0x20, 0x42, 0x69, 0x61, 0x73, 0x20
        /*00b2*/ 	.byte	0x62, 0x65, 0x66, 0x6f, 0x72, 0x65, 0x20, 0x75, 0x70, 0x64, 0x61, 0x74, 0x65, 0x3a, 0x20, 0x25
        /*00c2*/ 	.byte	0x66, 0x2c, 0x20, 0x57, 0x65, 0x69, 0x67, 0x68, 0x74, 0x20, 0x47, 0x72, 0x61, 0x64, 0x69, 0x65
        /*00d2*/ 	.byte	0x6e, 0x74, 0x3a, 0x20, 0x25, 0x66, 0x0a, 0x00
.L_4:


//--------------------- .nv.shared._Z18updateBiasesKernelPfS_if --------------------------
	.section	.nv.shared._Z18updateBiasesKernelPfS_if,"aw",@nobits
	.sectionflags	@""
	.align	16
	.zero		1024


//--------------------- .nv.shared.reserved.0     --------------------------
	.section	.nv.shared.reserved.0,"aw",@nobits
	.weak		__nv_reservedSMEM_offset_0_alias
	.size		__nv_reservedSMEM_offset_0_alias, 0, 64
	.other		__nv_reservedSMEM_offset_0_alias,@"STO_CUDA_RESERVED_SHARED STV_DEFAULT"
__nv_reservedSMEM_offset_0_alias:
	.zero		0
	.zero		64


//--------------------- .nv.shared._Z25applyActivationDerivativePfi --------------------------
	.section	.nv.shared._Z25applyActivationDerivativePfi,"aw",@nobits
	.sectionflags	@""
	.align	16
	.zero		1024


//--------------------- .nv.shared._Z24applyBatchReLUDerivativePfi --------------------------
	.section	.nv.shared._Z24applyBatchReLUDerivativePfi,"aw",@nobits
	.sectionflags	@""
	.align	16
	.zero		1024


//--------------------- .nv.shared._Z14applyBatchReLUPfi --------------------------
	.section	.nv.shared._Z14applyBatchReLUPfi,"aw",@nobits
	.sectionflags	@""
	.align	16
	.zero		1024


//--------------------- .nv.shared._Z15transposeKernelPfS_ii --------------------------
	.section	.nv.shared._Z15transposeKernelPfS_ii,"aw",@nobits
	.sectionflags	@""
	.align	16
	.zero		1024


//--------------------- .nv.shared._Z25updateWeightsBiasesKernelPfS_fi --------------------------
	.section	.nv.shared._Z25updateWeightsBiasesKernelPfS_fi,"aw",@nobits
	.sectionflags	@""
	.align	16
	.zero		1024


//--------------------- .nv.shared._Z27calculateBiasGradientKernelPfS_iiS_ --------------------------
	.section	.nv.shared._Z27calculateBiasGradientKernelPfS_iiS_,"aw",@nobits
	.sectionflags	@""
	.align	16
	.zero		1024


//--------------------- .nv.shared._Z15applyActivationPfi --------------------------
	.section	.nv.shared._Z15applyActivationPfi,"aw",@nobits
	.sectionflags	@""
	.align	16
	.zero		1024


//--------------------- .nv.shared._Z20applyReluDerivative2PfPKfi --------------------------
	.section	.nv.shared._Z20applyReluDerivative2PfPKfi,"aw",@nobits
	.sectionflags	@""
	.align	16
	.zero		1024


//--------------------- .nv.shared._Z19applyReluDerivativePfi --------------------------
	.section	.nv.shared._Z19applyReluDerivativePfi,"aw",@nobits
	.sectionflags	@""
	.align	16
	.zero		1024


//--------------------- .nv.shared._Z24reduceBiasGradientKernelPfS_ii --------------------------
	.section	.nv.shared._Z24reduceBiasGradientKernelPfS_ii,"aw",@nobits
	.sectionflags	@""
	.align	16
	.zero		1024


//--------------------- .nv.shared._Z21applyGradientClippingPfif --------------------------
	.section	.nv.shared._Z21applyGradientClippingPfif,"aw",@nobits
	.sectionflags	@""
	.align	16
	.zero		1024


//--------------------- .nv.shared._Z12applyDropoutPfS_fi --------------------------
	.section	.nv.shared._Z12applyDropoutPfS_fi,"aw",@nobits
	.sectionflags	@""
	.align	16
	.zero		1024


//--------------------- .nv.constant0._Z18updateBiasesKernelPfS_if --------------------------
	.section	.nv.constant0._Z18updateBiasesKernelPfS_if,"a",@progbits
	.sectionflags	@""
	.align	4
.nv.constant0._Z18updateBiasesKernelPfS_if:
	.zero		920


//--------------------- .nv.constant0._Z25applyActivationDerivativePfi --------------------------
	.section	.nv.constant0._Z25applyActivationDerivativePfi,"a",@progbits
	.sectionflags	@""
	.align	4
.nv.constant0._Z25applyActivationDerivativePfi:
	.zero		908


//--------------------- .nv.constant0._Z24applyBatchReLUDerivativePfi --------------------------
	.section	.nv.constant0._Z24applyBatchReLUDerivativePfi,"a",@progbits
	.sectionflags	@""
	.align	4
.nv.constant0._Z24applyBatchReLUDerivativePfi:
	.zero		908


//--------------------- .nv.constant0._Z14applyBatchReLUPfi --------------------------
	.section	.nv.constant0._Z14applyBatchReLUPfi,"a",@progbits
	.sectionflags	@""
	.align	4
.nv.constant0._Z14applyBatchReLUPfi:
	.zero		908


//--------------------- .nv.constant0._Z15transposeKernelPfS_ii --------------------------
	.section	.nv.constant0._Z15transposeKernelPfS_ii,"a",@progbits
	.sectionflags	@""
	.align	4
.nv.constant0._Z15transposeKernelPfS_ii:
	.zero		920


//--------------------- .nv.constant0._Z25updateWeightsBiasesKernelPfS_fi --------------------------
	.section	.nv.constant0._Z25updateWeightsBiasesKernelPfS_fi,"a",@progbits
	.sectionflags	@""
	.align	4
.nv.constant0._Z25updateWeightsBiasesKernelPfS_fi:
	.zero		920


//--------------------- .nv.constant0._Z27calculateBiasGradientKernelPfS_iiS_ --------------------------
	.section	.nv.constant0._Z27calculateBiasGradientKernelPfS_iiS_,"a",@progbits
	.sectionflags	@""
	.align	4
.nv.constant0._Z27calculateBiasGradientKernelPfS_iiS_:
	.zero		928


//--------------------- .nv.constant0._Z15applyActivationPfi --------------------------
	.section	.nv.constant0._Z15applyActivationPfi,"a",@progbits
	.sectionflags	@""
	.align	4
.nv.constant0._Z15applyActivationPfi:
	.zero		908


//--------------------- .nv.constant0._Z20applyReluDerivative2PfPKfi --------------------------
	.section	.nv.constant0._Z20applyReluDerivative2PfPKfi,"a",@progbits
	.sectionflags	@""
	.align	4
.nv.constant0._Z20applyReluDerivative2PfPKfi:
	.zero		916


//--------------------- .nv.constant0._Z19applyReluDerivativePfi --------------------------
	.section	.nv.constant0._Z19applyReluDerivativePfi,"a",@progbits
	.sectionflags	@""
	.align	4
.nv.constant0._Z19applyReluDerivativePfi:
	.zero		908


//--------------------- .nv.constant0._Z24reduceBiasGradientKernelPfS_ii --------------------------
	.section	.nv.constant0._Z24reduceBiasGradientKernelPfS_ii,"a",@progbits
	.sectionflags	@""
	.align	4
.nv.constant0._Z24reduceBiasGradientKernelPfS_ii:
	.zero		920


//--------------------- .nv.constant0._Z21applyGradientClippingPfif --------------------------
	.section	.nv.constant0._Z21applyGradientClippingPfif,"a",@progbits
	.sectionflags	@""
	.align	4
.nv.constant0._Z21applyGradientClippingPfif:
	.zero		912


//--------------------- .nv.constant0._Z12applyDropoutPfS_fi --------------------------
	.section	.nv.constant0._Z12applyDropoutPfS_fi,"a",@progbits
	.sectionflags	@""
	.align	4
.nv.constant0._Z12applyDropoutPfS_fi:
	.zero		920


//--------------------- SYMBOLS --------------------------

	.type		.nv.reservedSmem.offset0,@object
	.size		.nv.reservedSmem.offset0,0x4
	.type		.nv.reservedSmem.cap,@object
	.size		.nv.reservedSmem.cap,0x4
	.type		vprintf,@function
